// auto-generated by cutlass_sweep.gemm — config: {"arch": "sm_90", "cluster_m": 8, "cluster_n": 1, "dtype": "fp16", "dtype_b": "fp16", "layout": "nt", "stages": 0, "tile_k": 64, "tile_m": 128, "tile_n": 128}
#include "cutlass/cutlass.h"
#include "cutlass/gemm/collective/collective_builder.hpp"
#include "cutlass/gemm/device/gemm_universal_adapter.h"
#include "cutlass/gemm/kernel/gemm_universal.hpp"
#include "cutlass/epilogue/collective/collective_builder.hpp"

using ElemA = cutlass::half_t;
using ElemB = cutlass::half_t;
using ElemCD = cutlass::half_t;
using Acc  = float;
using TileShape    = cute::Shape<cute::_128, cute::_128, cute::_64>;
using ClusterShape = cute::Shape<cute::_8, cute::_1, cute::_1>;

using CollectiveEpilogue = typename cutlass::epilogue::collective::CollectiveBuilder<
    cutlass::arch::Sm90, cutlass::arch::OpClassTensorOp,
    TileShape, ClusterShape,
    cutlass::epilogue::collective::EpilogueTileAuto,
    Acc, Acc,
    ElemCD, cutlass::layout::RowMajor, 128 / cutlass::sizeof_bits<ElemCD>::value,
    ElemCD, cutlass::layout::RowMajor, 128 / cutlass::sizeof_bits<ElemCD>::value,
    cutlass::epilogue::collective::EpilogueScheduleAuto
  >::CollectiveOp;

using CollectiveMainloop = typename cutlass::gemm::collective::CollectiveBuilder<
    cutlass::arch::Sm90, cutlass::arch::OpClassTensorOp,
    ElemA, cutlass::layout::RowMajor, 128 / cutlass::sizeof_bits<ElemA>::value,
    ElemB, cutlass::layout::ColumnMajor, 128 / cutlass::sizeof_bits<ElemB>::value,
    Acc,
    TileShape, ClusterShape,
    cutlass::gemm::collective::StageCountAutoCarveout<static_cast<int>(sizeof(typename CollectiveEpilogue::SharedStorage))>,
    cutlass::gemm::collective::KernelScheduleAuto
  >::CollectiveOp;

using GemmKernel = cutlass::gemm::kernel::GemmUniversal<
    cute::Shape<int,int,int,int>,
    CollectiveMainloop,
    CollectiveEpilogue
>;
using Gemm = cutlass::gemm::device::GemmUniversalAdapter<GemmKernel>;

// Force the device kernel symbol into the cubin without needing a host main.
auto* _anchor = &cutlass::device_kernel<GemmKernel>;


// ===== COMPILED SASS (sm_90a) =====

	.target	sm_90a

	.elftype	@"ET_EXEC"


//--------------------- .note.nv.tkinfo           --------------------------
	.section	.note.nv.tkinfo,"",@"SHT_NOTE"
	.sectionflags	@"SHF_NOTE_NV_TKINFO"
	.tkinfo
        /*0018*/ 	.word	0x00000002
        /*0030*/ 	.string	""
        /*0030*/ 	.string	"ptxas"
        /*0030*/ 	.string	"Cuda compilation tools, release 13.0, V13.0.88"
        /*0030*/ 	.string	"Build cuda_13.0.r13.0/compiler.36424714_0"
        /*0030*/ 	.string	"-arch sm_90a -m 64 "



//--------------------- .note.nv.cuinfo           --------------------------
	.section	.note.nv.cuinfo,"",@"SHT_NOTE"
	.sectionflags	@"SHF_NOTE_NV_CUINFO"
        /*0018*/ 	.short	0x0002
        /*001a*/ 	.short	0x005a
        /*001c*/ 	.short	0x0082
	.zero		2


//--------------------- .nv.info                  --------------------------
	.section	.nv.info,"",@"SHT_CUDA_INFO"
	.align	4


	//----- nvinfo : EIATTR_REGCOUNT
	.align		4
        /*0000*/ 	.byte	0x04, 0x2f
        /*0002*/ 	.short	(.L_15 - .L_14)
	.align		4
.L_14:
        /*0004*/ 	.word	index@(_ZN7cutlass13device_kernelINS_4gemm6kernel13GemmUniversalIN4cute5tupleIJiiiiEEENS1_10collective13CollectiveMmaINS1_34MainloopSm90TmaGmmaWarpSpecializedILi7ENS5_IJNS4_1CILi8EEENSA_ILi1EEESC_EEENS1_35KernelTmaWarpSpecializedCooperativeEEENS5_IJNSA_ILi128EEESG_NSA_ILi64EEEEEENS_6half_tENS5_IJlSC_lEEESJ_SK_NS4_8TiledMMAINS4_8MMA_AtomIJNS4_4SM904GMMA26MMA_64x128x16_F32F16F16_SSILNSO_5MajorE0ELSQ_0ELNSO_7ScaleInE1ELSR_1EEEEEENS4_6LayoutINS5_IJNSA_ILi2EEESC_SC_EEENS5_IJSC_NSA_ILi0EEESX_EEEEENS5_IJNS4_10UnderscoreES10_S10_EEEEENS4_13SM90_TMA_LOADENS4_14ComposedLayoutINS4_7SwizzleILi3ELi4ELi3EEENS4_18smem_ptr_flag_bitsILi16EEENSU_INS5_IJSB_SH_EEENS5_IJSH_SC_EEEEEEEvNS4_8identityENS4_23SM90_TMA_LOAD_MULTICASTES1C_vS1D_EENS_8epilogue10collective6detail29Sm90TmaWarpSpecializedAdapterINS1H_15DefaultEpilogueISJ_SK_SK_NS1G_6thread17LinearCombinationISJ_Li1EffLNS1L_9ScaleType4KindE0ELNS_15FloatRoundStyleE2ESJ_EENS1_15EpilogueDefaultEEEEEvvEEEEvNT_6ParamsE)
        /*0008*/ 	.word	0x000000a8


	//----- nvinfo : EIATTR_FRAME_SIZE
	.align		4
.L_15:
        /*000c*/ 	.byte	0x04, 0x11
        /*000e*/ 	.short	(.L_17 - .L_16)
	.align		4
.L_16:
        /*0010*/ 	.word	index@(_ZN7cutlass13device_kernelINS_4gemm6kernel13GemmUniversalIN4cute5tupleIJiiiiEEENS1_10collective13CollectiveMmaINS1_34MainloopSm90TmaGmmaWarpSpecializedILi7ENS5_IJNS4_1CILi8EEENSA_ILi1EEESC_EEENS1_35KernelTmaWarpSpecializedCooperativeEEENS5_IJNSA_ILi128EEESG_NSA_ILi64EEEEEENS_6half_tENS5_IJlSC_lEEESJ_SK_NS4_8TiledMMAINS4_8MMA_AtomIJNS4_4SM904GMMA26MMA_64x128x16_F32F16F16_SSILNSO_5MajorE0ELSQ_0ELNSO_7ScaleInE1ELSR_1EEEEEENS4_6LayoutINS5_IJNSA_ILi2EEESC_SC_EEENS5_IJSC_NSA_ILi0EEESX_EEEEENS5_IJNS4_10UnderscoreES10_S10_EEEEENS4_13SM90_TMA_LOADENS4_14ComposedLayoutINS4_7SwizzleILi3ELi4ELi3EEENS4_18smem_ptr_flag_bitsILi16EEENSU_INS5_IJSB_SH_EEENS5_IJSH_SC_EEEEEEEvNS4_8identityENS4_23SM90_TMA_LOAD_MULTICASTES1C_vS1D_EENS_8epilogue10collective6detail29Sm90TmaWarpSpecializedAdapterINS1H_15DefaultEpilogueISJ_SK_SK_NS1G_6thread17LinearCombinationISJ_Li1EffLNS1L_9ScaleType4KindE0ELNS_15FloatRoundStyleE2ESJ_EENS1_15EpilogueDefaultEEEEEvvEEEEvNT_6ParamsE)
        /*0014*/ 	.word	0x00000000


	//----- nvinfo : EIATTR_MIN_STACK_SIZE
	.align		4
.L_17:
        /*0018*/ 	.byte	0x04, 0x12
        /*001a*/ 	.short	(.L_19 - .L_18)
	.align		4
.L_18:
        /*001c*/ 	.word	index@(_ZN7cutlass13device_kernelINS_4gemm6kernel13GemmUniversalIN4cute5tupleIJiiiiEEENS1_10collective13CollectiveMmaINS1_34MainloopSm90TmaGmmaWarpSpecializedILi7ENS5_IJNS4_1CILi8EEENSA_ILi1EEESC_EEENS1_35KernelTmaWarpSpecializedCooperativeEEENS5_IJNSA_ILi128EEESG_NSA_ILi64EEEEEENS_6half_tENS5_IJlSC_lEEESJ_SK_NS4_8TiledMMAINS4_8MMA_AtomIJNS4_4SM904GMMA26MMA_64x128x16_F32F16F16_SSILNSO_5MajorE0ELSQ_0ELNSO_7ScaleInE1ELSR_1EEEEEENS4_6LayoutINS5_IJNSA_ILi2EEESC_SC_EEENS5_IJSC_NSA_ILi0EEESX_EEEEENS5_IJNS4_10UnderscoreES10_S10_EEEEENS4_13SM90_TMA_LOADENS4_14ComposedLayoutINS4_7SwizzleILi3ELi4ELi3EEENS4_18smem_ptr_flag_bitsILi16EEENSU_INS5_IJSB_SH_EEENS5_IJSH_SC_EEEEEEEvNS4_8identityENS4_23SM90_TMA_LOAD_MULTICASTES1C_vS1D_EENS_8epilogue10collective6detail29Sm90TmaWarpSpecializedAdapterINS1H_15DefaultEpilogueISJ_SK_SK_NS1G_6thread17LinearCombinationISJ_Li1EffLNS1L_9ScaleType4KindE0ELNS_15FloatRoundStyleE2ESJ_EENS1_15EpilogueDefaultEEEEEvvEEEEvNT_6ParamsE)
        /*0020*/ 	.word	0x00000000
.L_19:


//--------------------- .nv.compat                --------------------------
	.section	.nv.compat,"",@"SHT_CUDA_COMPAT_INFO"
	.align	4
        /*0000*/ 	.byte	0x02, 0x09, 0x01, 0x00, 0x02, 0x02, 0x04, 0x00, 0x02, 0x05, 0x05, 0x00, 0x03, 0x07, 0x01, 0x01
        /*0010*/ 	.byte	0x02, 0x03, 0x01, 0x00, 0x02, 0x06, 0x01, 0x00, 0x04, 0x0b, 0x08, 0x00, 0x00, 0x00, 0x00, 0x00
        /*0020*/ 	.byte	0x00, 0x00, 0x00, 0x00


//--------------------- .nv.info._ZN7cutlass13device_kernelINS_4gemm6kernel13GemmUniversalIN4cute5tupleIJiiiiEEENS1_10collective13CollectiveMmaINS1_34MainloopSm90TmaGmmaWarpSpecializedILi7ENS5_IJNS4_1CILi8EEENSA_ILi1EEESC_EEENS1_35KernelTmaWarpSpecializedCooperativeEEENS5_IJNSA_ILi128EEESG_NSA_ILi64EEEEEENS_6half_tENS5_IJlSC_lEEESJ_SK_NS4_8TiledMMAINS4_8MMA_AtomIJNS4_4SM904GMMA26MMA_64x128x16_F32F16F16_SSILNSO_5MajorE0ELSQ_0ELNSO_7ScaleInE1ELSR_1EEEEEENS4_6LayoutINS5_IJNSA_ILi2EEESC_SC_EEENS5_IJSC_NSA_ILi0EEESX_EEEEENS5_IJNS4_10UnderscoreES10_S10_EEEEENS4_13SM90_TMA_LOADENS4_14ComposedLayoutINS4_7SwizzleILi3ELi4ELi3EEENS4_18smem_ptr_flag_bitsILi16EEENSU_INS5_IJSB_SH_EEENS5_IJSH_SC_EEEEEEEvNS4_8identityENS4_23SM90_TMA_LOAD_MULTICASTES1C_vS1D_EENS_8epilogue10collective6detail29Sm90TmaWarpSpecializedAdapterINS1H_15DefaultEpilogueISJ_SK_SK_NS1G_6thread17LinearCombinationISJ_Li1EffLNS1L_9ScaleType4KindE0ELNS_15FloatRoundStyleE2ESJ_EENS1_15EpilogueDefaultEEEEEvvEEEEvNT_6ParamsE --------------------------
	.section	.nv.info._ZN7cutlass13device_kernelINS_4gemm6kernel13GemmUniversalIN4cute5tupleIJiiiiEEENS1_10collective13CollectiveMmaINS1_34MainloopSm90TmaGmmaWarpSpecializedILi7ENS5_IJNS4_1CILi8EEENSA_ILi1EEESC_EEENS1_35KernelTmaWarpSpecializedCooperativeEEENS5_IJNSA_ILi128EEESG_NSA_ILi64EEEEEENS_6half_tENS5_IJlSC_lEEESJ_SK_NS4_8TiledMMAINS4_8MMA_AtomIJNS4_4SM904GMMA26MMA_64x128x16_F32F16F16_SSILNSO_5MajorE0ELSQ_0ELNSO_7ScaleInE1ELSR_1EEEEEENS4_6LayoutINS5_IJNSA_ILi2EEESC_SC_EEENS5_IJSC_NSA_ILi0EEESX_EEEEENS5_IJNS4_10UnderscoreES10_S10_EEEEENS4_13SM90_TMA_LOADENS4_14ComposedLayoutINS4_7SwizzleILi3ELi4ELi3EEENS4_18smem_ptr_flag_bitsILi16EEENSU_INS5_IJSB_SH_EEENS5_IJSH_SC_EEEEEEEvNS4_8identityENS4_23SM90_TMA_LOAD_MULTICASTES1C_vS1D_EENS_8epilogue10collective6detail29Sm90TmaWarpSpecializedAdapterINS1H_15DefaultEpilogueISJ_SK_SK_NS1G_6thread17LinearCombinationISJ_Li1EffLNS1L_9ScaleType4KindE0ELNS_15FloatRoundStyleE2ESJ_EENS1_15EpilogueDefaultEEEEEvvEEEEvNT_6ParamsE,"",@"SHT_CUDA_INFO"
	.sectionflags	@""
	.align	4


	//----- nvinfo : EIATTR_CUDA_API_VERSION
	.align		4
        /*0000*/ 	.byte	0x04, 0x37
        /*0002*/ 	.short	(.L_21 - .L_20)
.L_20:
        /*0004*/ 	.word	0x00000082


	//----- nvinfo : EIATTR_KPARAM_INFO
	.align		4
.L_21:
        /*0008*/ 	.byte	0x04, 0x17
        /*000a*/ 	.short	(.L_23 - .L_22)
.L_22:
        /*000c*/ 	.word	0x00000000
        /*0010*/ 	.short	0x0000
        /*0012*/ 	.short	0x0070
        /*0014*/ 	.byte	0x00, 0xf0, 0x01, 0x10


	//----- nvinfo : EIATTR_SPARSE_MMA_MASK
	.align		4
.L_23:
        /*0018*/ 	.byte	0x03, 0x50
        /*001a*/ 	.short	0x0000


	//----- nvinfo : EIATTR_MAXREG_COUNT
	.align		4
        /*001c*/ 	.byte	0x03, 0x1b
        /*001e*/ 	.short	0x00a8


	//----- nvinfo : EIATTR_NUM_BARRIERS
	.align		4
        /*0020*/ 	.byte	0x02, 0x4c
        /*0022*/ 	.byte	0x01
	.zero		1


	//----- nvinfo : EIATTR_EXTERNS
	.align		4
        /*0024*/ 	.byte	0x04, 0x0f
        /*0026*/ 	.short	(.L_25 - .L_24)


	//   ....[0]....
	.align		4
.L_24:
        /*0028*/ 	.word	index@(__assertfail)


	//----- nvinfo : EIATTR_MERCURY_ISA_VERSION
	.align		4
.L_25:
        /*002c*/ 	.byte	0x03, 0x5f
        /*002e*/ 	.short	0x0101


	//----- nvinfo : EIATTR_INT_WARP_WIDE_INSTR_OFFSETS
	.align		4
        /*0030*/ 	.byte	0x04, 0x31
        /*0032*/ 	.short	(.L_27 - .L_26)


	//   ....[0]....
.L_26:
        /*0034*/ 	.word	0x00000520


	//   ....[1]....
        /*0038*/ 	.word	0x00000550


	//   ....[2]....
        /*003c*/ 	.word	0x00000700


	//----- nvinfo : EIATTR_COOP_GROUP_MASK_REGIDS
	.align		4
.L_27:
        /*0040*/ 	.byte	0x04, 0x29
        /*0042*/ 	.short	(.L_29 - .L_28)


	//   ....[0]....
.L_28:
        /*0044*/ 	.word	0xffffffff


	//   ....[1]....
        /*0048*/ 	.word	0xffffffff


	//   ....[2]....
        /*004c*/ 	.word	0xffffffff


	//   ....[3]....
        /*0050*/ 	.word	0xffffffff


	//   ....[4]....
        /*0054*/ 	.word	0xffffffff


	//   ....[5]....
        /*0058*/ 	.word	0xffffffff


	//----- nvinfo : EIATTR_COOP_GROUP_INSTR_OFFSETS
	.align		4
.L_29:
        /*005c*/ 	.byte	0x04, 0x28
        /*005e*/ 	.short	(.L_31 - .L_30)


	//   ....[0]....
.L_30:
        /*0060*/ 	.word	0x00000060


	//   ....[1]....
        /*0064*/ 	.word	0x00000070


	//   ....[2]....
        /*0068*/ 	.word	0x00000130


	//   ....[3]....
        /*006c*/ 	.word	0x00000360


	//   ....[4]....
        /*0070*/ 	.word	0x00000860


	//   ....[5]....
        /*0074*/ 	.word	0x000014e0


	//----- nvinfo : EIATTR_REG_RECONFIG
	.align		4
.L_31:
        /*0078*/ 	.byte	0x01, 0x54
	.zero		2


	//----- nvinfo : EIATTR_SYSCALL_OFFSETS
	.align		4
        /*007c*/ 	.byte	0x04, 0x46
        /*007e*/ 	.short	(.L_33 - .L_32)


	//   ....[0]....
.L_32:
        /*0080*/ 	.word	0x000016d0


	//----- nvinfo : EIATTR_MBARRIER_INSTR_OFFSETS
	.align		4
.L_33:
        /*0084*/ 	.byte	0x04, 0x39
        /*0086*/ 	.short	(.L_35 - .L_34)


	//   ....[0]....
.L_34:
        /*0088*/ 	.word	0x00000260
        /*008c*/ 	.word	0x000000ff
        /*0090*/ 	.word	0x00000000
        /*0094*/ 	.short	0x0100
        /*0096*/ 	.byte	0x08
	.zero		1


	//   ....[1]....
        /*0098*/ 	.word	0x00000270
        /*009c*/ 	.word	0x000000ff
        /*00a0*/ 	.word	0x00000038
        /*00a4*/ 	.short	0x0100
        /*00a6*/ 	.byte	0x08
	.zero		1


	//   ....[2]....
        /*00a8*/ 	.word	0x00000280
        /*00ac*/ 	.word	0x000000ff
        /*00b0*/ 	.word	0x00000008
        /*00b4*/ 	.short	0x0100
        /*00b6*/ 	.byte	0x08
	.zero		1


	//   ....[3]....
        /*00b8*/ 	.word	0x00000290
        /*00bc*/ 	.word	0x000000ff
        /*00c0*/ 	.word	0x00000040
        /*00c4*/ 	.short	0x0100
        /*00c6*/ 	.byte	0x08
	.zero		1


	//   ....[4]....
        /*00c8*/ 	.word	0x000002a0
        /*00cc*/ 	.word	0x000000ff
        /*00d0*/ 	.word	0x00000010
        /*00d4*/ 	.short	0x0100
        /*00d6*/ 	.byte	0x08
	.zero		1


	//   ....[5]....
        /*00d8*/ 	.word	0x000002b0
        /*00dc*/ 	.word	0x000000ff
        /*00e0*/ 	.word	0x00000048
        /*00e4*/ 	.short	0x0100
        /*00e6*/ 	.byte	0x08
	.zero		1


	//   ....[6]....
        /*00e8*/ 	.word	0x000002c0
        /*00ec*/ 	.word	0x000000ff
        /*00f0*/ 	.word	0x00000018
        /*00f4*/ 	.short	0x0100
        /*00f6*/ 	.byte	0x08
	.zero		1


	//   ....[7]....
        /*00f8*/ 	.word	0x000002d0
        /*00fc*/ 	.word	0x000000ff
        /*0100*/ 	.word	0x00000050
        /*0104*/ 	.short	0x0100
        /*0106*/ 	.byte	0x08
	.zero		1


	//   ....[8]....
        /*0108*/ 	.word	0x000002e0
        /*010c*/ 	.word	0x000000ff
        /*0110*/ 	.word	0x00000020
        /*0114*/ 	.short	0x0100
        /*0116*/ 	.byte	0x08
	.zero		1


	//   ....[9]....
        /*0118*/ 	.word	0x000002f0
        /*011c*/ 	.word	0x000000ff
        /*0120*/ 	.word	0x00000058
        /*0124*/ 	.short	0x0100
        /*0126*/ 	.byte	0x08
	.zero		1


	//   ....[10]....
        /*0128*/ 	.word	0x00000300
        /*012c*/ 	.word	0x000000ff
        /*0130*/ 	.word	0x00000028
        /*0134*/ 	.short	0x0100
        /*0136*/ 	.byte	0x08
	.zero		1


	//   ....[11]....
        /*0138*/ 	.word	0x00000310
        /*013c*/ 	.word	0x000000ff
        /*0140*/ 	.word	0x00000060
        /*0144*/ 	.short	0x0100
        /*0146*/ 	.byte	0x08
	.zero		1


	//   ....[12]....
        /*0148*/ 	.word	0x00000320
        /*014c*/ 	.word	0x000000ff
        /*0150*/ 	.word	0x00000030
        /*0154*/ 	.short	0x0100
        /*0156*/ 	.byte	0x08
	.zero		1


	//   ....[13]....
        /*0158*/ 	.word	0x00000330
        /*015c*/ 	.word	0x000000ff
        /*0160*/ 	.word	0x00000068
        /*0164*/ 	.short	0x0100
        /*0166*/ 	.byte	0x08
	.zero		1


	//   ....[14]....
        /*0168*/ 	.word	0x00000790
        /*016c*/ 	.word	0x000000ff
        /*0170*/ 	.word	0x00000080
        /*0174*/ 	.short	0x0100
        /*0176*/ 	.byte	0x06
	.zero		1


	//   ....[15]....
        /*0178*/ 	.word	0x00000810
        /*017c*/ 	.word	0x000000ff
        /*0180*/ 	.word	0x00000088
        /*0184*/ 	.short	0x0100
        /*0186*/ 	.byte	0x06
	.zero		1


	//   ....[16]....
        /*0188*/ 	.word	0x00001790
        /*018c*/ 	.word	0x00000003
        /*0190*/ 	.word	0x00000000
        /*0194*/ 	.short	0x010a
        /*0196*/ 	.byte	0x3f
	.zero		1


	//   ....[17]....
        /*0198*/ 	.word	0x000017f0
        /*019c*/ 	.word	0x00000003
        /*01a0*/ 	.word	0x00000000
        /*01a4*/ 	.short	0x010a
        /*01a6*/ 	.byte	0x3f
	.zero		1


	//   ....[18]....
        /*01a8*/ 	.word	0x00001b70
        /*01ac*/ 	.word	0x00000005
        /*01b0*/ 	.word	0x00000000
        /*01b4*/ 	.short	0x010a
        /*01b6*/ 	.byte	0x3f
	.zero		1


	//   ....[19]....
        /*01b8*/ 	.word	0x00001bb0
        /*01bc*/ 	.word	0x00000005
        /*01c0*/ 	.word	0x00000000
        /*01c4*/ 	.short	0x010a
        /*01c6*/ 	.byte	0x3f
	.zero		1


	//   ....[20]....
        /*01c8*/ 	.word	0x00001e10
        /*01cc*/ 	.word	0x00000004
        /*01d0*/ 	.word	0x00000000
        /*01d4*/ 	.short	0x0101
        /*01d6*/ 	.byte	0x3f
	.zero		1


	//   ....[21]....
        /*01d8*/ 	.word	0x00002030
        /*01dc*/ 	.word	0x00000000
        /*01e0*/ 	.word	0x00000000
        /*01e4*/ 	.short	0x0101
        /*01e6*/ 	.byte	0x3f
	.zero		1


	//   ....[22]....
        /*01e8*/ 	.word	0x000071a0
        /*01ec*/ 	.word	0x00000017
        /*01f0*/ 	.word	0x00000038
        /*01f4*/ 	.short	0x010a
        /*01f6*/ 	.byte	0x3f
	.zero		1


	//   ....[23]....
        /*01f8*/ 	.word	0x00007590
        /*01fc*/ 	.word	0x00000006
        /*0200*/ 	.word	0x00000088
        /*0204*/ 	.short	0x0101
        /*0206*/ 	.byte	0x3f
	.zero		1


	//   ....[24]....
        /*0208*/ 	.word	0x00007c90
        /*020c*/ 	.word	0x00000007
        /*0210*/ 	.word	0x00000000
        /*0214*/ 	.short	0x010a
        /*0216*/ 	.byte	0x3f
	.zero		1


	//   ....[25]....
        /*0218*/ 	.word	0x00007d10
        /*021c*/ 	.word	0x00000006
        /*0220*/ 	.word	0x00000000
        /*0224*/ 	.short	0x010a
        /*0226*/ 	.byte	0x3f
	.zero		1


	//   ....[26]....
        /*0228*/ 	.word	0x00007da0
        /*022c*/ 	.word	0x00000007
        /*0230*/ 	.word	0x00000000
        /*0234*/ 	.short	0x010a
        /*0236*/ 	.byte	0x3f
	.zero		1


	//   ....[27]....
        /*0238*/ 	.word	0x00007e30
        /*023c*/ 	.word	0x00000006
        /*0240*/ 	.word	0x00000000
        /*0244*/ 	.short	0x010a
        /*0246*/ 	.byte	0x3f
	.zero		1


	//   ....[28]....
        /*0248*/ 	.word	0x00007ec0
        /*024c*/ 	.word	0x00000007
        /*0250*/ 	.word	0x00000000
        /*0254*/ 	.short	0x010a
        /*0256*/ 	.byte	0x3f
	.zero		1


	//   ....[29]....
        /*0258*/ 	.word	0x00007f50
        /*025c*/ 	.word	0x00000006
        /*0260*/ 	.word	0x00000000
        /*0264*/ 	.short	0x010a
        /*0266*/ 	.byte	0x3f
	.zero		1


	//   ....[30]....
        /*0268*/ 	.word	0x00007fe0
        /*026c*/ 	.word	0x00000005
        /*0270*/ 	.word	0x00000000
        /*0274*/ 	.short	0x010a
        /*0276*/ 	.byte	0x3f
	.zero		1


	//   ....[31]....
        /*0278*/ 	.word	0x00008040
        /*027c*/ 	.word	0x00000003
        /*0280*/ 	.word	0x00000000
        /*0284*/ 	.short	0x010a
        /*0286*/ 	.byte	0x3f
	.zero		1


	//   ....[32]....
        /*0288*/ 	.word	0x00008090
        /*028c*/ 	.word	0x00000005
        /*0290*/ 	.word	0x00000000
        /*0294*/ 	.short	0x010a
        /*0296*/ 	.byte	0x3f
	.zero		1


	//   ....[33]....
        /*0298*/ 	.word	0x00008160
        /*029c*/ 	.word	0x00000017
        /*02a0*/ 	.word	0x00000038
        /*02a4*/ 	.short	0x010a
        /*02a6*/ 	.byte	0x3f
	.zero		1


	//   ....[34]....
        /*02a8*/ 	.word	0x00008230
        /*02ac*/ 	.word	0x00000007
        /*02b0*/ 	.word	0x00000000
        /*02b4*/ 	.short	0x010a
        /*02b6*/ 	.byte	0x3f
	.zero		1


	//   ....[35]....
        /*02b8*/ 	.word	0x00008280
        /*02bc*/ 	.word	0x00000006
        /*02c0*/ 	.word	0x00000000
        /*02c4*/ 	.short	0x010a
        /*02c6*/ 	.byte	0x3f
	.zero		1


	//   ....[36]....
        /*02c8*/ 	.word	0x000082d0
        /*02cc*/ 	.word	0x00000007
        /*02d0*/ 	.word	0x00000000
        /*02d4*/ 	.short	0x010a
        /*02d6*/ 	.byte	0x3f
	.zero		1


	//   ....[37]....
        /*02d8*/ 	.word	0x00008320
        /*02dc*/ 	.word	0x00000006
        /*02e0*/ 	.word	0x00000000
        /*02e4*/ 	.short	0x010a
        /*02e6*/ 	.byte	0x3f
	.zero		1


	//   ....[38]....
        /*02e8*/ 	.word	0x00008370
        /*02ec*/ 	.word	0x00000007
        /*02f0*/ 	.word	0x00000000
        /*02f4*/ 	.short	0x010a
        /*02f6*/ 	.byte	0x3f
	.zero		1


	//   ....[39]....
        /*02f8*/ 	.word	0x000083c0
        /*02fc*/ 	.word	0x00000006
        /*0300*/ 	.word	0x00000000
        /*0304*/ 	.short	0x010a
        /*0306*/ 	.byte	0x3f
	.zero		1


	//----- nvinfo : EIATTR_NUM_MBARRIERS
	.align		4
.L_35:
        /*0308*/ 	.byte	0x03, 0x38
        /*030a*/ 	.short	0x0010


	//----- nvinfo : EIATTR_EXIT_INSTR_OFFSETS
	.align		4
        /*030c*/ 	.byte	0x04, 0x1c
        /*030e*/ 	.short	(.L_37 - .L_36)


	//   ....[0]....
.L_36:
        /*0310*/ 	.word	0x00000a30


	//   ....[1]....
        /*0314*/ 	.word	0x00001240


	//   ....[2]....
        /*0318*/ 	.word	0x00006920


	//   ....[3]....
        /*031c*/ 	.word	0x00006e80


	//   ....[4]....
        /*0320*/ 	.word	0x00008030


	//----- nvinfo : EIATTR_MAX_THREADS
	.align		4
.L_37:
        /*0324*/ 	.byte	0x04, 0x05
        /*0326*/ 	.short	(.L_39 - .L_38)
.L_38:
        /*0328*/ 	.word	0x00000180
        /*032c*/ 	.word	0x00000001
        /*0330*/ 	.word	0x00000001


	//----- nvinfo : EIATTR_CRS_STACK_SIZE
	.align		4
.L_39:
        /*0334*/ 	.byte	0x04, 0x1e
        /*0336*/ 	.short	(.L_41 - .L_40)
.L_40:
        /*0338*/ 	.word	0x00000000


	//----- nvinfo : EIATTR_CBANK_PARAM_SIZE
	.align		4
.L_41:
        /*033c*/ 	.byte	0x03, 0x19
        /*033e*/ 	.short	0x0470


	//----- nvinfo : EIATTR_PARAM_CBANK
	.align		4
        /*0340*/ 	.byte	0x04, 0x0a
        /*0342*/ 	.short	(.L_43 - .L_42)
	.align		4
.L_42:
        /*0344*/ 	.word	index@(.nv.constant0._ZN7cutlass13device_kernelINS_4gemm6kernel13GemmUniversalIN4cute5tupleIJiiiiEEENS1_10collective13CollectiveMmaINS1_34MainloopSm90TmaGmmaWarpSpecializedILi7ENS5_IJNS4_1CILi8EEENSA_ILi1EEESC_EEENS1_35KernelTmaWarpSpecializedCooperativeEEENS5_IJNSA_ILi128EEESG_NSA_ILi64EEEEEENS_6half_tENS5_IJlSC_lEEESJ_SK_NS4_8TiledMMAINS4_8MMA_AtomIJNS4_4SM904GMMA26MMA_64x128x16_F32F16F16_SSILNSO_5MajorE0ELSQ_0ELNSO_7ScaleInE1ELSR_1EEEEEENS4_6LayoutINS5_IJNSA_ILi2EEESC_SC_EEENS5_IJSC_NSA_ILi0EEESX_EEEEENS5_IJNS4_10UnderscoreES10_S10_EEEEENS4_13SM90_TMA_LOADENS4_14ComposedLayoutINS4_7SwizzleILi3ELi4ELi3EEENS4_18smem_ptr_flag_bitsILi16EEENSU_INS5_IJSB_SH_EEENS5_IJSH_SC_EEEEEEEvNS4_8identityENS4_23SM90_TMA_LOAD_MULTICASTES1C_vS1D_EENS_8epilogue10collective6detail29Sm90TmaWarpSpecializedAdapterINS1H_15DefaultEpilogueISJ_SK_SK_NS1G_6thread17LinearCombinationISJ_Li1EffLNS1L_9ScaleType4KindE0ELNS_15FloatRoundStyleE2ESJ_EENS1_15EpilogueDefaultEEEEEvvEEEEvNT_6ParamsE)
        /*0348*/ 	.short	0x0210
        /*034a*/ 	.short	0x0470


	//----- nvinfo : EIATTR_SW_WAR
	.align		4
.L_43:
        /*034c*/ 	.byte	0x04, 0x36
        /*034e*/ 	.short	(.L_45 - .L_44)
.L_44:
        /*0350*/ 	.word	0x00000008
.L_45:


//--------------------- .nv.callgraph             --------------------------
	.section	.nv.callgraph,"",@"SHT_CUDA_CALLGRAPH"
	.align	4
	.sectionentsize	8
	.align		4
        /*0000*/ 	.word	0x00000000
	.align		4
        /*0004*/ 	.word	0xffffffff
	.align		4
        /*0008*/ 	.word	index@(_ZN7cutlass13device_kernelINS_4gemm6kernel13GemmUniversalIN4cute5tupleIJiiiiEEENS1_10collective13CollectiveMmaINS1_34MainloopSm90TmaGmmaWarpSpecializedILi7ENS5_IJNS4_1CILi8EEENSA_ILi1EEESC_EEENS1_35KernelTmaWarpSpecializedCooperativeEEENS5_IJNSA_ILi128EEESG_NSA_ILi64EEEEEENS_6half_tENS5_IJlSC_lEEESJ_SK_NS4_8TiledMMAINS4_8MMA_AtomIJNS4_4SM904GMMA26MMA_64x128x16_F32F16F16_SSILNSO_5MajorE0ELSQ_0ELNSO_7ScaleInE1ELSR_1EEEEEENS4_6LayoutINS5_IJNSA_ILi2EEESC_SC_EEENS5_IJSC_NSA_ILi0EEESX_EEEEENS5_IJNS4_10UnderscoreES10_S10_EEEEENS4_13SM90_TMA_LOADENS4_14ComposedLayoutINS4_7SwizzleILi3ELi4ELi3EEENS4_18smem_ptr_flag_bitsILi16EEENSU_INS5_IJSB_SH_EEENS5_IJSH_SC_EEEEEEEvNS4_8identityENS4_23SM90_TMA_LOAD_MULTICASTES1C_vS1D_EENS_8epilogue10collective6detail29Sm90TmaWarpSpecializedAdapterINS1H_15DefaultEpilogueISJ_SK_SK_NS1G_6thread17LinearCombinationISJ_Li1EffLNS1L_9ScaleType4KindE0ELNS_15FloatRoundStyleE2ESJ_EENS1_15EpilogueDefaultEEEEEvvEEEEvNT_6ParamsE)
	.align		4
        /*000c*/ 	.word	index@(__assertfail)
	.align		4
        /*0010*/ 	.word	0x00000000
	.align		4
        /*0014*/ 	.word	0xfffffffe
	.align		4
        /*0018*/ 	.word	0x00000000
	.align		4
        /*001c*/ 	.word	0xfffffffd
	.align		4
        /*0020*/ 	.word	0x00000000
	.align		4
        /*0024*/ 	.word	0xfffffffc


//--------------------- .nv.constant4             --------------------------
	.section	.nv.constant4,"a",@progbits
	.align	8
	.align		8
.nv.constant4:
        /*0000*/ 	.dword	__assertfail
	.align		8
        /*0008*/ 	.dword	__unnamed_1
	.align		8
        /*0010*/ 	.dword	_ZN40_INTERNAL_831c4c83_4_k_cu_52c4d7e2_170974cuda3std3__45__cpo5beginE
	.align		8
        /*0018*/ 	.dword	_ZN40_INTERNAL_831c4c83_4_k_cu_52c4d7e2_170974cuda3std3__45__cpo3endE
	.align		8
        /*0020*/ 	.dword	_ZN40_INTERNAL_831c4c83_4_k_cu_52c4d7e2_170974cuda3std3__45__cpo6cbeginE
	.align		8
        /*0028*/ 	.dword	_ZN40_INTERNAL_831c4c83_4_k_cu_52c4d7e2_170974cuda3std3__45__cpo4cendE
	.align		8
        /*0030*/ 	.dword	_ZN40_INTERNAL_831c4c83_4_k_cu_52c4d7e2_170974cuda3std3__442_GLOBAL__N__831c4c83_4_k_cu_52c4d7e2_170976ignoreE
	.align		8
        /*0038*/ 	.dword	_ZN40_INTERNAL_831c4c83_4_k_cu_52c4d7e2_170974cuda3std3__419piecewise_constructE
	.align		8
        /*0040*/ 	.dword	_ZN40_INTERNAL_831c4c83_4_k_cu_52c4d7e2_170974cuda3std3__48in_placeE
	.align		8
        /*0048*/ 	.dword	_ZN40_INTERNAL_831c4c83_4_k_cu_52c4d7e2_170974cuda3std6ranges3__45__cpo4swapE
	.align		8
        /*0050*/ 	.dword	_ZN40_INTERNAL_831c4c83_4_k_cu_52c4d7e2_170974cuda3std6ranges3__45__cpo9iter_moveE
	.align		8
        /*0058*/ 	.dword	_ZN40_INTERNAL_831c4c83_4_k_cu_52c4d7e2_170974cute7productE
	.align		8
        /*0060*/ 	.dword	_ZN40_INTERNAL_831c4c83_4_k_cu_52c4d7e2_170974cute1_E
	.align		8
        /*0068*/ 	.dword	$str$22
	.align		8
        /*0070*/ 	.dword	$str$23


//--------------------- .text._ZN7cutlass13device_kernelINS_4gemm6kernel13GemmUniversalIN4cute5tupleIJiiiiEEENS1_10collective13CollectiveMmaINS1_34MainloopSm90TmaGmmaWarpSpecializedILi7ENS5_IJNS4_1CILi8EEENSA_ILi1EEESC_EEENS1_35KernelTmaWarpSpecializedCooperativeEEENS5_IJNSA_ILi128EEESG_NSA_ILi64EEEEEENS_6half_tENS5_IJlSC_lEEESJ_SK_NS4_8TiledMMAINS4_8MMA_AtomIJNS4_4SM904GMMA26MMA_64x128x16_F32F16F16_SSILNSO_5MajorE0ELSQ_0ELNSO_7ScaleInE1ELSR_1EEEEEENS4_6LayoutINS5_IJNSA_ILi2EEESC_SC_EEENS5_IJSC_NSA_ILi0EEESX_EEEEENS5_IJNS4_10UnderscoreES10_S10_EEEEENS4_13SM90_TMA_LOADENS4_14ComposedLayoutINS4_7SwizzleILi3ELi4ELi3EEENS4_18smem_ptr_flag_bitsILi16EEENSU_INS5_IJSB_SH_EEENS5_IJSH_SC_EEEEEEEvNS4_8identityENS4_23SM90_TMA_LOAD_MULTICASTES1C_vS1D_EENS_8epilogue10collective6detail29Sm90TmaWarpSpecializedAdapterINS1H_15DefaultEpilogueISJ_SK_SK_NS1G_6thread17LinearCombinationISJ_Li1EffLNS1L_9ScaleType4KindE0ELNS_15FloatRoundStyleE2ESJ_EENS1_15EpilogueDefaultEEEEEvvEEEEvNT_6ParamsE --------------------------
	.section	.text._ZN7cutlass13device_kernelINS_4gemm6kernel13GemmUniversalIN4cute5tupleIJiiiiEEENS1_10collective13CollectiveMmaINS1_34MainloopSm90TmaGmmaWarpSpecializedILi7ENS5_IJNS4_1CILi8EEENSA_ILi1EEESC_EEENS1_35KernelTmaWarpSpecializedCooperativeEEENS5_IJNSA_ILi128EEESG_NSA_ILi64EEEEEENS_6half_tENS5_IJlSC_lEEESJ_SK_NS4_8TiledMMAINS4_8MMA_AtomIJNS4_4SM904GMMA26MMA_64x128x16_F32F16F16_SSILNSO_5MajorE0ELSQ_0ELNSO_7ScaleInE1ELSR_1EEEEEENS4_6LayoutINS5_IJNSA_ILi2EEESC_SC_EEENS5_IJSC_NSA_ILi0EEESX_EEEEENS5_IJNS4_10UnderscoreES10_S10_EEEEENS4_13SM90_TMA_LOADENS4_14ComposedLayoutINS4_7SwizzleILi3ELi4ELi3EEENS4_18smem_ptr_flag_bitsILi16EEENSU_INS5_IJSB_SH_EEENS5_IJSH_SC_EEEEEEEvNS4_8identityENS4_23SM90_TMA_LOAD_MULTICASTES1C_vS1D_EENS_8epilogue10collective6detail29Sm90TmaWarpSpecializedAdapterINS1H_15DefaultEpilogueISJ_SK_SK_NS1G_6thread17LinearCombinationISJ_Li1EffLNS1L_9ScaleType4KindE0ELNS_15FloatRoundStyleE2ESJ_EENS1_15EpilogueDefaultEEEEEvvEEEEvNT_6ParamsE,"ax",@progbits
	.align	128
.text._ZN7cutlass13device_kernelINS_4gemm6kernel13GemmUniversalIN4cute5tupleIJiiiiEEENS1_10collective13CollectiveMmaINS1_34MainloopSm90TmaGmmaWarpSpecializedILi7ENS5_IJNS4_1CILi8EEENSA_ILi1EEESC_EEENS1_35KernelTmaWarpSpecializedCooperativeEEENS5_IJNSA_ILi128EEESG_NSA_ILi64EEEEEENS_6half_tENS5_IJlSC_lEEESJ_SK_NS4_8TiledMMAINS4_8MMA_AtomIJNS4_4SM904GMMA26MMA_64x128x16_F32F16F16_SSILNSO_5MajorE0ELSQ_0ELNSO_7ScaleInE1ELSR_1EEEEEENS4_6LayoutINS5_IJNSA_ILi2EEESC_SC_EEENS5_IJSC_NSA_ILi0EEESX_EEEEENS5_IJNS4_10UnderscoreES10_S10_EEEEENS4_13SM90_TMA_LOADENS4_14ComposedLayoutINS4_7SwizzleILi3ELi4ELi3EEENS4_18smem_ptr_flag_bitsILi16EEENSU_INS5_IJSB_SH_EEENS5_IJSH_SC_EEEEEEEvNS4_8identityENS4_23SM90_TMA_LOAD_MULTICASTES1C_vS1D_EENS_8epilogue10collective6detail29Sm90TmaWarpSpecializedAdapterINS1H_15DefaultEpilogueISJ_SK_SK_NS1G_6thread17LinearCombinationISJ_Li1EffLNS1L_9ScaleType4KindE0ELNS_15FloatRoundStyleE2ESJ_EENS1_15EpilogueDefaultEEEEEvvEEEEvNT_6ParamsE:
        .type           _ZN7cutlass13device_kernelINS_4gemm6kernel13GemmUniversalIN4cute5tupleIJiiiiEEENS1_10collective13CollectiveMmaINS1_34MainloopSm90TmaGmmaWarpSpecializedILi7ENS5_IJNS4_1CILi8EEENSA_ILi1EEESC_EEENS1_35KernelTmaWarpSpecializedCooperativeEEENS5_IJNSA_ILi128EEESG_NSA_ILi64EEEEEENS_6half_tENS5_IJlSC_lEEESJ_SK_NS4_8TiledMMAINS4_8MMA_AtomIJNS4_4SM904GMMA26MMA_64x128x16_F32F16F16_SSILNSO_5MajorE0ELSQ_0ELNSO_7ScaleInE1ELSR_1EEEEEENS4_6LayoutINS5_IJNSA_ILi2EEESC_SC_EEENS5_IJSC_NSA_ILi0EEESX_EEEEENS5_IJNS4_10UnderscoreES10_S10_EEEEENS4_13SM90_TMA_LOADENS4_14ComposedLayoutINS4_7SwizzleILi3ELi4ELi3EEENS4_18smem_ptr_flag_bitsILi16EEENSU_INS5_IJSB_SH_EEENS5_IJSH_SC_EEEEEEEvNS4_8identityENS4_23SM90_TMA_LOAD_MULTICASTES1C_vS1D_EENS_8epilogue10collective6detail29Sm90TmaWarpSpecializedAdapterINS1H_15DefaultEpilogueISJ_SK_SK_NS1G_6thread17LinearCombinationISJ_Li1EffLNS1L_9ScaleType4KindE0ELNS_15FloatRoundStyleE2ESJ_EENS1_15EpilogueDefaultEEEEEvvEEEEvNT_6ParamsE,@function
        .size           _ZN7cutlass13device_kernelINS_4gemm6kernel13GemmUniversalIN4cute5tupleIJiiiiEEENS1_10collective13CollectiveMmaINS1_34MainloopSm90TmaGmmaWarpSpecializedILi7ENS5_IJNS4_1CILi8EEENSA_ILi1EEESC_EEENS1_35KernelTmaWarpSpecializedCooperativeEEENS5_IJNSA_ILi128EEESG_NSA_ILi64EEEEEENS_6half_tENS5_IJlSC_lEEESJ_SK_NS4_8TiledMMAINS4_8MMA_AtomIJNS4_4SM904GMMA26MMA_64x128x16_F32F16F16_SSILNSO_5MajorE0ELSQ_0ELNSO_7ScaleInE1ELSR_1EEEEEENS4_6LayoutINS5_IJNSA_ILi2EEESC_SC_EEENS5_IJSC_NSA_ILi0EEESX_EEEEENS5_IJNS4_10UnderscoreES10_S10_EEEEENS4_13SM90_TMA_LOADENS4_14ComposedLayoutINS4_7SwizzleILi3ELi4ELi3EEENS4_18smem_ptr_flag_bitsILi16EEENSU_INS5_IJSB_SH_EEENS5_IJSH_SC_EEEEEEEvNS4_8identityENS4_23SM90_TMA_LOAD_MULTICASTES1C_vS1D_EENS_8epilogue10collective6detail29Sm90TmaWarpSpecializedAdapterINS1H_15DefaultEpilogueISJ_SK_SK_NS1G_6thread17LinearCombinationISJ_Li1EffLNS1L_9ScaleType4KindE0ELNS_15FloatRoundStyleE2ESJ_EENS1_15EpilogueDefaultEEEEEvvEEEEvNT_6ParamsE,(.L_x_205 - _ZN7cutlass13device_kernelINS_4gemm6kernel13GemmUniversalIN4cute5tupleIJiiiiEEENS1_10collective13CollectiveMmaINS1_34MainloopSm90TmaGmmaWarpSpecializedILi7ENS5_IJNS4_1CILi8EEENSA_ILi1EEESC_EEENS1_35KernelTmaWarpSpecializedCooperativeEEENS5_IJNSA_ILi128EEESG_NSA_ILi64EEEEEENS_6half_tENS5_IJlSC_lEEESJ_SK_NS4_8TiledMMAINS4_8MMA_AtomIJNS4_4SM904GMMA26MMA_64x128x16_F32F16F16_SSILNSO_5MajorE0ELSQ_0ELNSO_7ScaleInE1ELSR_1EEEEEENS4_6LayoutINS5_IJNSA_ILi2EEESC_SC_EEENS5_IJSC_NSA_ILi0EEESX_EEEEENS5_IJNS4_10UnderscoreES10_S10_EEEEENS4_13SM90_TMA_LOADENS4_14ComposedLayoutINS4_7SwizzleILi3ELi4ELi3EEENS4_18smem_ptr_flag_bitsILi16EEENSU_INS5_IJSB_SH_EEENS5_IJSH_SC_EEEEEEEvNS4_8identityENS4_23SM90_TMA_LOAD_MULTICASTES1C_vS1D_EENS_8epilogue10collective6detail29Sm90TmaWarpSpecializedAdapterINS1H_15DefaultEpilogueISJ_SK_SK_NS1G_6thread17LinearCombinationISJ_Li1EffLNS1L_9ScaleType4KindE0ELNS_15FloatRoundStyleE2ESJ_EENS1_15EpilogueDefaultEEEEEvvEEEEvNT_6ParamsE)
        .other          _ZN7cutlass13device_kernelINS_4gemm6kernel13GemmUniversalIN4cute5tupleIJiiiiEEENS1_10collective13CollectiveMmaINS1_34MainloopSm90TmaGmmaWarpSpecializedILi7ENS5_IJNS4_1CILi8EEENSA_ILi1EEESC_EEENS1_35KernelTmaWarpSpecializedCooperativeEEENS5_IJNSA_ILi128EEESG_NSA_ILi64EEEEEENS_6half_tENS5_IJlSC_lEEESJ_SK_NS4_8TiledMMAINS4_8MMA_AtomIJNS4_4SM904GMMA26MMA_64x128x16_F32F16F16_SSILNSO_5MajorE0ELSQ_0ELNSO_7ScaleInE1ELSR_1EEEEEENS4_6LayoutINS5_IJNSA_ILi2EEESC_SC_EEENS5_IJSC_NSA_ILi0EEESX_EEEEENS5_IJNS4_10UnderscoreES10_S10_EEEEENS4_13SM90_TMA_LOADENS4_14ComposedLayoutINS4_7SwizzleILi3ELi4ELi3EEENS4_18smem_ptr_flag_bitsILi16EEENSU_INS5_IJSB_SH_EEENS5_IJSH_SC_EEEEEEEvNS4_8identityENS4_23SM90_TMA_LOAD_MULTICASTES1C_vS1D_EENS_8epilogue10collective6detail29Sm90TmaWarpSpecializedAdapterINS1H_15DefaultEpilogueISJ_SK_SK_NS1G_6thread17LinearCombinationISJ_Li1EffLNS1L_9ScaleType4KindE0ELNS_15FloatRoundStyleE2ESJ_EENS1_15EpilogueDefaultEEEEEvvEEEEvNT_6ParamsE,@"STO_CUDA_ENTRY STV_DEFAULT"
_ZN7cutlass13device_kernelINS_4gemm6kernel13GemmUniversalIN4cute5tupleIJiiiiEEENS1_10collective13CollectiveMmaINS1_34MainloopSm90TmaGmmaWarpSpecializedILi7ENS5_IJNS4_1CILi8EEENSA_ILi1EEESC_EEENS1_35KernelTmaWarpSpecializedCooperativeEEENS5_IJNSA_ILi128EEESG_NSA_ILi64EEEEEENS_6half_tENS5_IJlSC_lEEESJ_SK_NS4_8TiledMMAINS4_8MMA_AtomIJNS4_4SM904GMMA26MMA_64x128x16_F32F16F16_SSILNSO_5MajorE0ELSQ_0ELNSO_7ScaleInE1ELSR_1EEEEEENS4_6LayoutINS5_IJNSA_ILi2EEESC_SC_EEENS5_IJSC_NSA_ILi0EEESX_EEEEENS5_IJNS4_10UnderscoreES10_S10_EEEEENS4_13SM90_TMA_LOADENS4_14ComposedLayoutINS4_7SwizzleILi3ELi4ELi3EEENS4_18smem_ptr_flag_bitsILi16EEENSU_INS5_IJSB_SH_EEENS5_IJSH_SC_EEEEEEEvNS4_8identityENS4_23SM90_TMA_LOAD_MULTICASTES1C_vS1D_EENS_8epilogue10collective6detail29Sm90TmaWarpSpecializedAdapterINS1H_15DefaultEpilogueISJ_SK_SK_NS1G_6thread17LinearCombinationISJ_Li1EffLNS1L_9ScaleType4KindE0ELNS_15FloatRoundStyleE2ESJ_EENS1_15EpilogueDefaultEEEEEvvEEEEvNT_6ParamsE:
[----:B------:R-:W0:Y:S01]  /*0000*/  LDC R1, c[0x0][0x28] ;  /* 0x00000a00ff017b82 */ /* 0x000e220000000800 */
[----:B------:R-:W1:Y:S01]  /*0010*/  S2R R95, SR_TID.X ;  /* 0x00000000005f7919 */ /* 0x000e620000002100 */
[----:B------:R-:W-:Y:S01]  /*0020*/  ELECT P0, URZ, PT ;  /* 0x00000000003f782f */ /* 0x000fe20003800000 */
[----:B------:R-:W-:Y:S01]  /*0030*/  BSSY B0, `(.L_x_0) ;  /* 0x000000f000007945 */ /* 0x000fe20003800000 */
[--C-:B-1----:R-:W-:Y:S02]  /*0040*/  SHF.R.U32.HI R0, RZ, 0x5, R95.reuse ;  /* 0x00000005ff007819 */ /* 0x102fe4000001165f */
[----:B------:R-:W-:-:S03]  /*0050*/  SHF.R.U32.HI R7, RZ, 0x7, R95 ;  /* 0x00000007ff077819 */ /* 0x000fc6000001165f */
[----:B------:R-:W1:Y:S04]  /*0060*/  SHFL.IDX PT, R3, R0, RZ, 0x1f ;  /* 0x00001fff00037589 */ /* 0x000e6800000e0000 */
[----:B------:R2:W3:Y:S01]  /*0070*/  SHFL.IDX PT, R2, R7, RZ, 0x1f ;  /* 0x00001fff07027589 */ /* 0x0004e200000e0000 */
[----:B-1----:R-:W-:-:S13]  /*0080*/  ISETP.NE.OR P0, PT, R3, RZ, !P0 ;  /* 0x000000ff0300720c */ /* 0x002fda0004705670 */
[----:B0-23--:R-:W-:Y:S05]  /*0090*/  @P0 BRA `(.L_x_1) ;  /* 0x0000000000200947 */ /* 0x00dfea0003800000 */
[----:B------:R-:W-:Y:S02]  /*00a0*/  ULDC.64 UR4, c[0x0][0x198] ;  /* 0x0000660000047ab9 */ /* 0x000fe40000000a00 */
[----:B------:R-:W-:Y:S02]  /*00b0*/  UIADD3 UR6, UP0, UR4, 0xf0, URZ ;  /* 0x000000f004067890 */ /* 0x000fe4000ff1e03f */
[----:B------:R-:W-:Y:S02]  /*00c0*/  UIADD3 UR4, UP1, UR4, 0x1f0, URZ ;  /* 0x000001f004047890 */ /* 0x000fe4000ff3e03f */
[----:B------:R-:W-:Y:S02]  /*00d0*/  UIADD3.X UR7, URZ, UR5, URZ, UP0, !UPT ;  /* 0x000000053f077290 */ /* 0x000fe400087fe43f */
[----:B------:R-:W-:-:S07]  /*00e0*/  UIADD3.X UR5, URZ, UR5, URZ, UP1, !UPT ;  /* 0x000000053f057290 */ /* 0x000fce0008ffe43f */
[----:B------:R0:W-:Y:S02]  /*00f0*/  UTMACCTL.PF [UR6] ;  /* 0x00000000060079b9 */ /* 0x0001e40008040000 */
[----:B------:R0:W-:Y:S02]  /*0100*/  UTMACCTL.PF [UR4] ;  /* 0x00000000040079b9 */ /* 0x0001e40008040000 */
[----:B0-----:R-:W-:Y:S01]  /*0110*/  NOP ;  /* 0x0000000000007918 */ /* 0x001fe20000000000 */
.L_x_1:
[----:B------:R-:W-:Y:S05]  /*0120*/  BSYNC B0 ;  /* 0x0000000000007941 */ /* 0x000fea0003800000 */
.L_x_0:
[----:B------:R-:W0:Y:S01]  /*0130*/  SHFL.IDX PT, R5, R0, RZ, 0x1f ;  /* 0x00001fff00057589 */ /* 0x000e2200000e0000 */
[----:B------:R-:W-:-:S04]  /*0140*/  SHF.R.S32.HI R4, RZ, 0x1f, R95 ;  /* 0x0000001fff047819 */ /* 0x000fc8000001145f */
[----:B------:R-:W-:-:S04]  /*0150*/  LEA.HI R4, R4, R95, RZ, 0x7 ;  /* 0x0000005f04047211 */ /* 0x000fc800078f38ff */
[----:B------:R-:W-:Y:S02]  /*0160*/  LOP3.LUT R4, R4, 0xffffff80, RZ, 0xc0, !PT ;  /* 0xffffff8004047812 */ /* 0x000fe400078ec0ff */
[----:B0-----:R-:W-:-:S13]  /*0170*/  ISETP.NE.AND P0, PT, R5, RZ, PT ;  /* 0x000000ff0500720c */ /* 0x001fda0003f05270 */
[----:B------:R-:W-:Y:S05]  /*0180*/  @P0 BRA `(.L_x_2) ;  /* 0x0000000000700947 */ /* 0x000fea0003800000 */
[----:B------:R-:W0:Y:S01]  /*0190*/  S2UR UR8, SR_CgaCtaId ;  /* 0x00000000000879c3 */ /* 0x000e220000008800 */
[----:B------:R-:W-:Y:S01]  /*01a0*/  UMOV UR4, 0x400 ;  /* 0x0000040000047882 */ /* 0x000fe20000000000 */
[----:B------:R-:W-:Y:S01]  /*01b0*/  UMOV UR5, 0x1 ;  /* 0x0000000100057882 */ /* 0x000fe20000000000 */
[----:B------:R-:W-:Y:S01]  /*01c0*/  UMOV UR6, 0x10 ;  /* 0x0000001000067882 */ /* 0x000fe20000000000 */
[----:B------:R-:W-:Y:S01]  /*01d0*/  ELECT P0, URZ, PT ;  /* 0x00000000003f782f */ /* 0x000fe20003800000 */
[----:B------:R-:W-:-:S04]  /*01e0*/  UIADD3 UR6, -UR6, 0x100000, URZ ;  /* 0x0010000006067890 */ /* 0x000fc8000fffe13f */
[----:B------:R-:W-:Y:S02]  /*01f0*/  USHF.L.U32 UR7, UR6, 0xb, URZ ;  /* 0x0000000b06077899 */ /* 0x000fe4000800063f */
[----:B------:R-:W-:Y:S02]  /*0200*/  USHF.L.U32 UR6, UR6, 0x1, URZ ;  /* 0x0000000106067899 */ /* 0x000fe4000800063f */
[----:B0-----:R-:W-:Y:S02]  /*0210*/  ULEA UR8, UR8, UR4, 0x18 ;  /* 0x0000000408087291 */ /* 0x001fe4000f8ec03f */
[----:B------:R-:W-:-:S04]  /*0220*/  UIADD3 UR4, -UR5, 0x100000, URZ ;  /* 0x0010000005047890 */ /* 0x000fc8000fffe13f */
[----:B------:R-:W-:Y:S02]  /*0230*/  USHF.L.U32 UR5, UR4, 0xb, URZ ;  /* 0x0000000b04057899 */ /* 0x000fe4000800063f */
[----:B------:R-:W-:Y:S01]  /*0240*/  USHF.L.U32 UR4, UR4, 0x1, URZ ;  /* 0x0000000104047899 */ /* 0x000fe2000800063f */
[----:B------:R-:W0:Y:S11]  /*0250*/  FENCE.VIEW.ASYNC.S ;  /* 0x00000000000073c6 */ /* 0x000e360000000000 */
[----:B0-----:R0:W1:Y:S01]  /*0260*/  SYNCS.EXCH.64 URZ, [UR8], UR4 ;  /* 0x00000004083f75b2 */ /* 0x0010620008000100 */
[----:B------:R0:W2:Y:S01]  /*0270*/  SYNCS.EXCH.64 URZ, [UR8+0x38], UR6 ;  /* 0x00003806083f75b2 */ /* 0x0000a20008000100 */
[----:B------:R0:W3:Y:S01]  /*0280*/  SYNCS.EXCH.64 URZ, [UR8+0x8], UR4 ;  /* 0x00000804083f75b2 */ /* 0x0000e20008000100 */
[----:B------:R0:W4:Y:S01]  /*0290*/  SYNCS.EXCH.64 URZ, [UR8+0x40], UR6 ;  /* 0x00004006083f75b2 */ /* 0x0001220008000100 */
[----:B------:R0:W0:Y:S01]  /*02a0*/  SYNCS.EXCH.64 URZ, [UR8+0x10], UR4 ;  /* 0x00001004083f75b2 */ /* 0x0000220008000100 */
        /* <DEDUP_REMOVED lines=9> */
[----:B------:R-:W-:Y:S01]  /*0340*/  NOP ;  /* 0x0000000000007918 */ /* 0x000fe20000000000 */
.L_x_2:
[----:B------:R-:W-:Y:S01]  /*0350*/  IMAD.IADD R8, R95, 0x1, -R4 ;  /* 0x000000015f087824 */ /* 0x000fe200078e0a04 */
[----:B------:R-:W5:Y:S01]  /*0360*/  SHFL.IDX PT, R0, R0, RZ, 0x1f ;  /* 0x00001fff00007589 */ /* 0x000f6200000e0000 */
[----:B0-----:R-:W0:Y:S01]  /*0370*/  S2UR UR8, SR_CTAID.X ;  /* 0x00000000000879c3 */ /* 0x001e220000002500 */
[----:B------:R-:W-:Y:S02]  /*0380*/  SHF.R.S32.HI R10, RZ, 0x1f, R5 ;  /* 0x0000001fff0a7819 */ /* 0x000fe40000011405 */
[----:B------:R-:W-:Y:S02]  /*0390*/  ELECT P0, URZ, PT ;  /* 0x00000000003f782f */ /* 0x000fe40003800000 */
[----:B------:R-:W-:Y:S01]  /*03a0*/  SHF.R.S32.HI R9, RZ, 0x1f, R8 ;  /* 0x0000001fff097819 */ /* 0x000fe20000011408 */
[----:B------:R-:W1:Y:S01]  /*03b0*/  S2R R4, SR_CTAID.Y ;  /* 0x0000000000047919 */ /* 0x000e620000002600 */
[----:B------:R-:W-:Y:S01]  /*03c0*/  LEA.HI R10, R10, R5, RZ, 0x2 ;  /* 0x000000050a0a7211 */ /* 0x000fe200078f10ff */
[----:B------:R-:W-:Y:S01]  /*03d0*/  ULDC UR4, c[0x0][0x150] ;  /* 0x0000540000047ab9 */ /* 0x000fe20000000800 */
[----:B------:R-:W-:Y:S01]  /*03e0*/  LEA.HI R9, R9, R8, RZ, 0x3 ;  /* 0x0000000809097211 */ /* 0x000fe200078f18ff */
[----:B------:R-:W2:Y:S01]  /*03f0*/  LDC R13, c[0x0][0x144] ;  /* 0x00005100ff0d7b82 */ /* 0x000ea20000000800 */
[----:B------:R-:W-:Y:S01]  /*0400*/  LOP3.LUT R10, R10, 0x3ffffffc, RZ, 0xc0, !PT ;  /* 0x3ffffffc0a0a7812 */ /* 0x000fe200078ec0ff */
[----:B------:R-:W-:Y:S01]  /*0410*/  NOP ;  /* 0x0000000000007918 */ /* 0x000fe20000000000 */
[--C-:B------:R-:W-:Y:S01]  /*0420*/  SHF.R.S32.HI R6, RZ, 0x3, R9.reuse ;  /* 0x00000003ff067819 */ /* 0x100fe20000011409 */
[----:B------:R-:W-:Y:S01]  /*0430*/  NOP ;  /* 0x0000000000007918 */ /* 0x000fe20000000000 */
[----:B------:R-:W-:Y:S01]  /*0440*/  SHF.R.S32.HI R9, RZ, 0x1f, R9 ;  /* 0x0000001fff097819 */ /* 0x000fe20000011409 */
[----:B------:R-:W-:Y:S01]  /*0450*/  IMAD.IADD R10, R5, 0x1, -R10 ;  /* 0x00000001050a7824 */ /* 0x000fe200078e0a0a */
[----:B------:R-:W-:Y:S01]  /*0460*/  ISETP.NE.AND P3, PT, R2, RZ, PT ;  /* 0x000000ff0200720c */ /* 0x000fe20003f65270 */
[----:B------:R-:W3:Y:S01]  /*0470*/  LDC R15, c[0x0][0x140] ;  /* 0x00005000ff0f7b82 */ /* 0x000ee20000000800 */
[----:B------:R-:W-:Y:S01]  /*0480*/  LEA.HI R9, R9, R6, RZ, 0x2 ;  /* 0x0000000609097211 */ /* 0x000fe200078f10ff */
[----:B------:R-:W-:-:S03]  /*0490*/  IMAD.MOV.U32 R22, RZ, RZ, 0x1 ;  /* 0x00000001ff167424 */ /* 0x000fc600078e00ff */
[----:B------:R-:W-:Y:S02]  /*04a0*/  LOP3.LUT R9, R9, 0xfffffffc, RZ, 0xc0, !PT ;  /* 0xfffffffc09097812 */ /* 0x000fe400078ec0ff */
[----:B-----5:R-:W-:Y:S02]  /*04b0*/  ISETP.NE.OR P0, PT, R0, RZ, !P0 ;  /* 0x000000ff0000720c */ /* 0x020fe40004705670 */
[----:B0-----:R-:W-:Y:S01]  /*04c0*/  I2FP.F32.U32 R0, UR8 ;  /* 0x0000000800007c45 */ /* 0x001fe20008201000 */
[----:B------:R-:W-:-:S04]  /*04d0*/  IMAD.IADD R9, R6, 0x1, -R9 ;  /* 0x0000000106097824 */ /* 0x000fc800078e0a09 */
[----:B------:R-:W-:Y:S02]  /*04e0*/  IMAD R9, R10, 0x4, R9 ;  /* 0x000000040a097824 */ /* 0x000fe400078e0209 */
[----:B------:R-:W-:Y:S01]  /*04f0*/  FMUL R11, R0, UR4 ;  /* 0x00000004000b7c20 */ /* 0x000fe20008400000 */
[----:B------:R-:W-:Y:S01]  /*0500*/  ULDC UR4, c[0x0][0x154] ;  /* 0x0000550000047ab9 */ /* 0x000fe20000000800 */
[C---:B------:R-:W-:Y:S02]  /*0510*/  IMAD.SHL.U32 R0, R9.reuse, 0x4, RZ ;  /* 0x0000000409007824 */ /* 0x040fe400078e00ff */
[----:B------:R-:W-:Y:S02]  /*0520*/  VOTEU.ALL UP0, P0 ;  /* 0x00000000003f7886 */ /* 0x000fe40000000000 */
[----:B------:R-:W0:Y:S01]  /*0530*/  F2I.U32.TRUNC.NTZ R11, R11 ;  /* 0x0000000b000b7305 */ /* 0x000e22000020f000 */
[----:B-1----:R-:W-:Y:S01]  /*0540*/  I2FP.F32.U32 R12, R4 ;  /* 0x00000004000c7245 */ /* 0x002fe20000201000 */
[----:B------:R-:W-:Y:S01]  /*0550*/  VOTEU.ALL UP1, P0 ;  /* 0x00000000003f7886 */ /* 0x000fe20000020000 */
[----:B------:R-:W-:Y:S01]  /*0560*/  LOP3.LUT R19, R9, 0xc, R0, 0x78, !PT ;  /* 0x0000000c09137812 */ /* 0x000fe200078e7800 */
[----:B------:R-:W1:Y:S01]  /*0570*/  @!UP0 S2UR UR7, SR_CgaCtaId ;  /* 0x00000000000789c3 */ /* 0x000e620000008800 */
[----:B------:R-:W-:Y:S01]  /*0580*/  SHF.R.S32.HI R0, RZ, 0x1f, R3 ;  /* 0x0000001fff007819 */ /* 0x000fe20000011403 */
[----:B------:R-:W-:Y:S01]  /*0590*/  FMUL R14, R12, UR4 ;  /* 0x000000040c0e7c20 */ /* 0x000fe20008400000 */
[----:B------:R-:W-:Y:S01]  /*05a0*/  SHF.R.S32.HI R6, RZ, 0x1f, R19 ;  /* 0x0000001fff067819 */ /* 0x000fe20000011413 */
[----:B------:R-:W-:Y:S01]  /*05b0*/  UMOV UR4, 0x20 ;  /* 0x0000002000047882 */ /* 0x000fe20000000000 */
[----:B------:R-:W-:Y:S01]  /*05c0*/  LEA.HI R0, R0, R3, RZ, 0x2 ;  /* 0x0000000300007211 */ /* 0x000fe200078f10ff */
[----:B------:R-:W-:Y:S01]  /*05d0*/  @!UP0 UMOV UR6, 0x400 ;  /* 0x0000040000068882 */ /* 0x000fe20000000000 */
[----:B------:R-:W-:Y:S01]  /*05e0*/  LEA.HI R10, R6, R19, RZ, 0x3 ;  /* 0x00000013060a7211 */ /* 0x000fe200078f18ff */
[----:B------:R-:W5:Y:S01]  /*05f0*/  LDC R9, c[0x0][0x148] ;  /* 0x00005200ff097b82 */ /* 0x000f620000000800 */
[----:B------:R-:W4:Y:S01]  /*0600*/  F2I.U32.TRUNC.NTZ R14, R14 ;  /* 0x0000000e000e7305 */ /* 0x000f22000020f000 */
[----:B------:R-:W-:Y:S01]  /*0610*/  LOP3.LUT R0, R0, 0xfffffffc, RZ, 0xc0, !PT ;  /* 0xfffffffc00007812 */ /* 0x000fe200078ec0ff */
[----:B0-----:R-:W-:Y:S01]  /*0620*/  IMAD.MOV R6, RZ, RZ, -R11 ;  /* 0x000000ffff067224 */ /* 0x001fe200078e0a0b */
[----:B------:R-:W-:Y:S01]  /*0630*/  LOP3.LUT R12, R10, 0xfffffff8, RZ, 0xc0, !PT ;  /* 0xfffffff80a0c7812 */ /* 0x000fe200078ec0ff */
[----:B------:R-:W-:-:S04]  /*0640*/  @!UP0 UIADD3 UR4, -UR4, 0x100000, URZ ;  /* 0x0010000004048890 */ /* 0x000fc8000fffe13f */
[----:B------:R-:W-:Y:S02]  /*0650*/  @!UP0 USHF.L.U32 UR5, UR4, 0xb, URZ ;  /* 0x0000000b04058899 */ /* 0x000fe4000800063f */
[----:B------:R-:W-:Y:S01]  /*0660*/  @!UP0 USHF.L.U32 UR4, UR4, 0x1, URZ ;  /* 0x0000000104048899 */ /* 0x000fe2000800063f */
[----:B---3--:R-:W-:Y:S01]  /*0670*/  ISETP.EQ.U32.AND P2, PT, R15, 0x1, PT ;  /* 0x000000010f00780c */ /* 0x008fe20003f42070 */
[----:B--2---:R-:W-:Y:S02]  /*0680*/  IMAD R6, R13, R6, UR8 ;  /* 0x000000080d067e24 */ /* 0x004fe4000f8e0206 */
[----:B------:R-:W-:Y:S02]  /*0690*/  IMAD.IADD R11, R19, 0x1, -R12 ;  /* 0x00000001130b7824 */ /* 0x000fe400078e0a0c */
[----:B------:R-:W-:Y:S01]  /*06a0*/  IMAD.IADD R3, R3, 0x1, -R0 ;  /* 0x0000000103037824 */ /* 0x000fe200078e0a00 */
[----:B------:R-:W-:Y:S02]  /*06b0*/  LOP3.LUT R0, R95, 0x7f, RZ, 0xc0, !PT ;  /* 0x0000007f5f007812 */ /* 0x000fe400078ec0ff */
[----:B------:R-:W-:Y:S01]  /*06c0*/  ISETP.NE.AND P4, PT, R11, R6, PT ;  /* 0x000000060b00720c */ /* 0x000fe20003f85270 */
[----:B----4-:R-:W-:Y:S01]  /*06d0*/  IMAD.MOV R23, RZ, RZ, -R14 ;  /* 0x000000ffff177224 */ /* 0x010fe200078e0a0e */
[----:B-1----:R-:W-:Y:S01]  /*06e0*/  @!UP0 ULEA UR6, UR7, UR6, 0x18 ;  /* 0x0000000607068291 */ /* 0x002fe2000f8ec03f */
[C---:B------:R-:W-:Y:S01]  /*06f0*/  ISETP.NE.AND P1, PT, R3.reuse, 0x3, PT ;  /* 0x000000030300780c */ /* 0x040fe20003f25270 */
[----:B------:R-:W-:Y:S01]  /*0700*/  VOTEU.ALL UP0, P0 ;  /* 0x00000000003f7886 */ /* 0x000fe20000000000 */
[----:B------:R-:W-:Y:S01]  /*0710*/  LOP3.LUT P0, RZ, R8, 0x7, RZ, 0xc0, !PT ;  /* 0x0000000708ff7812 */ /* 0x000fe2000780c0ff */
[----:B------:R-:W-:Y:S01]  /*0720*/  VIADD R8, R2, 0xffffffff ;  /* 0xffffffff02087836 */ /* 0x000fe20000000000 */
[----:B------:R-:W-:Y:S01]  /*0730*/  ISETP.EQ.OR P1, PT, R3, RZ, !P1 ;  /* 0x000000ff0300720c */ /* 0x000fe20004f22670 */
[----:B-----5:R-:W-:Y:S01]  /*0740*/  IMAD R11, R9, R23, R4 ;  /* 0x00000017090b7224 */ /* 0x020fe200078e0204 */
[----:B------:R-:W-:-:S04]  /*0750*/  ISETP.LT.U32.AND P0, PT, R19, 0x8, !P0 ;  /* 0x000000081300780c */ /* 0x000fc80004701070 */
[----:B------:R-:W-:Y:S02]  /*0760*/  @P4 SHF.R.S32.HI R10, RZ, 0x3, R10 ;  /* 0x00000003ff0a4819 */ /* 0x000fe4000001140a */
[----:B------:R-:W-:Y:S01]  /*0770*/  ISETP.EQ.AND P1, PT, R2, RZ, P1 ;  /* 0x000000ff0200720c */ /* 0x000fe20000f22270 */
[----:B------:R-:W0:Y:S02]  /*0780*/  FENCE.VIEW.ASYNC.S ;  /* 0x00000000000073c6 */ /* 0x000e240000000000 */
[----:B0-----:R0:W1:Y:S01]  /*0790*/  @!UP0 SYNCS.EXCH.64 URZ, [UR6+0x80], UR4 ;  /* 0x00008004063f85b2 */ /* 0x0010620008000100 */
[----:B------:R-:W-:Y:S02]  /*07a0*/  @P4 ISETP.NE.AND P5, PT, R10, R11, PT ;  /* 0x0000000b0a00420c */ /* 0x000fe40003fa5270 */
[----:B------:R-:W-:Y:S02]  /*07b0*/  ISETP.GE.U32.AND P6, PT, R8, 0x2, PT ;  /* 0x000000020800780c */ /* 0x000fe40003fc6070 */
[----:B------:R-:W-:-:S02]  /*07c0*/  SEL R11, RZ, 0x1, !P0 ;  /* 0x00000001ff0b7807 */ /* 0x000fc40004000000 */
[----:B------:R-:W-:Y:S02]  /*07d0*/  @P4 SEL R22, RZ, 0x1, P5 ;  /* 0x00000001ff164807 */ /* 0x000fe40002800000 */
[----:B------:R-:W-:Y:S02]  /*07e0*/  SEL R18, RZ, 0x1, !P1 ;  /* 0x00000001ff127807 */ /* 0x000fe40004800000 */
[----:B------:R-:W-:Y:S02]  /*07f0*/  LOP3.LUT R22, R22, R11, RZ, 0xc0, !PT ;  /* 0x0000000b16167212 */ /* 0x000fe400078ec0ff */
[----:B------:R-:W-:Y:S01]  /*0800*/  SEL R18, R18, 0x2, P6 ;  /* 0x0000000212127807 */ /* 0x000fe20003000000 */
[----:B------:R0:W2:Y:S01]  /*0810*/  @!UP1 SYNCS.EXCH.64 URZ, [UR6+0x88], UR4 ;  /* 0x00008804063f95b2 */ /* 0x0000a20008000100 */
[----:B------:R-:W-:Y:S01]  /*0820*/  NOP ;  /* 0x0000000000007918 */ /* 0x000fe20000000000 */
[----:B------:R-:W-:Y:S05]  /*0830*/  @!P2 BRA `(.L_x_3) ;  /* 0x000000000008a947 */ /* 0x000fea0003800000 */
[----:B-12---:R-:W-:Y:S01]  /*0840*/  UCGABAR_ARV ;  /* 0x00000000000079c7 */ /* 0x006fe20008000000 */
[----:B------:R-:W-:Y:S05]  /*0850*/  BRA `(.L_x_4) ;  /* 0x0000000000047947 */ /* 0x000fea0003800000 */
.L_x_3:
[----:B-12---:R-:W-:Y:S01]  /*0860*/  NOP ;  /* 0x0000000000007918 */ /* 0x006fe20000000000 */
.L_x_4:
[----:B------:R-:W1:Y:S01]  /*0870*/  LDC R2, c[0x0][0x65c] ;  /* 0x00019700ff027b82 */ /* 0x000e620000000800 */
[----:B------:R-:W-:Y:S02]  /*0880*/  IMAD.U32 R10, RZ, RZ, UR8 ;  /* 0x00000008ff0a7e24 */ /* 0x000fe4000f8e00ff */
[----:B------:R-:W-:Y:S01]  /*0890*/  IMAD.MOV.U32 R11, RZ, RZ, RZ ;  /* 0x000000ffff0b7224 */ /* 0x000fe200078e00ff */
[----:B-1----:R-:W-:-:S04]  /*08a0*/  ISETP.NE.AND P1, PT, R2, 0x1, PT ;  /* 0x000000010200780c */ /* 0x002fc80003f25270 */
[----:B------:R-:W-:-:S09]  /*08b0*/  P2R R5, PR, RZ, 0x2 ;  /* 0x00000002ff057803 */ /* 0x000fd20000000000 */
[----:B------:R-:W1:Y:S01]  /*08c0*/  @P1 LDC R17, c[0x0][0x10] ;  /* 0x00000400ff111b82 */ /* 0x000e620000000800 */
[----:B------:R-:W-:Y:S02]  /*08d0*/  @P1 IMAD.MOV.U32 R5, RZ, RZ, RZ ;  /* 0x000000ffff051224 */ /* 0x000fe400078e00ff */
[----:B------:R-:W-:-:S05]  /*08e0*/  @P1 IMAD.MOV.U32 R15, RZ, RZ, RZ ;  /* 0x000000ffff0f1224 */ /* 0x000fca00078e00ff */
[----:B------:R-:W2:Y:S01]  /*08f0*/  @!P1 LDC R13, c[0x0][0xc] ;  /* 0x00000300ff0d9b82 */ /* 0x000ea20000000800 */
[----:B0-----:R-:W-:Y:S01]  /*0900*/  ULDC UR4, c[0x0][0xc] ;  /* 0x0000030000047ab9 */ /* 0x001fe20000000800 */
[----:B------:R-:W-:Y:S01]  /*0910*/  ULDC UR5, c[0x0][0x10] ;  /* 0x0000040000057ab9 */ /* 0x000fe20000000800 */
[----:B------:R-:W-:Y:S01]  /*0920*/  ULDC UR6, c[0x0][0x14] ;  /* 0x0000050000067ab9 */ /* 0x000fe20000000800 */
[----:B------:R-:W-:-:S04]  /*0930*/  UIMAD.WIDE.U32 UR4, UR4, UR5, URZ ;  /* 0x00000005040472a5 */ /* 0x000fc8000f8e003f */
[----:B------:R-:W-:Y:S02]  /*0940*/  UIMAD.WIDE.U32 UR36, UR4, UR6, URZ ;  /* 0x00000006042472a5 */ /* 0x000fe4000f8e003f */
[----:B------:R-:W-:-:S04]  /*0950*/  UIMAD UR42, UR5, UR6, URZ ;  /* 0x00000006052a72a4 */ /* 0x000fc8000f8e023f */
[----:B------:R-:W-:Y:S01]  /*0960*/  UIADD3 UR42, UR37, UR42, URZ ;  /* 0x0000002a252a7290 */ /* 0x000fe2000fffe03f */
[----:B-1----:R-:W-:-:S04]  /*0970*/  @P1 IMAD.WIDE.U32 R16, R17, UR8, R4 ;  /* 0x0000000811101c25 */ /* 0x002fc8000f8e0004 */
[----:B------:R-:W-:Y:S02]  /*0980*/  @P1 IMAD.IADD R17, R17, 0x1, R15 ;  /* 0x0000000111111824 */ /* 0x000fe400078e020f */
[----:B--2---:R-:W-:-:S04]  /*0990*/  @!P1 IMAD.WIDE.U32 R10, R4, R13, R10 ;  /* 0x0000000d040a9225 */ /* 0x004fc800078e000a */
[----:B------:R-:W-:Y:S02]  /*09a0*/  @!P1 IMAD.MOV.U32 R16, RZ, RZ, R10 ;  /* 0x000000ffff109224 */ /* 0x000fe400078e000a */
[----:B------:R-:W-:Y:S01]  /*09b0*/  @!P1 IMAD.MOV.U32 R17, RZ, RZ, R11 ;  /* 0x000000ffff119224 */ /* 0x000fe200078e000b */
[----:B------:R-:W-:Y:S06]  /*09c0*/  @!P2 BRA `(.L_x_5) ;  /* 0x00000000000ca947 */ /* 0x000fec0003800000 */
[----:B------:R-:W-:Y:S01]  /*09d0*/  UCGABAR_WAIT ;  /* 0x0000000000007dc7 */ /* 0x000fe20008000000 */
[----:B------:R-:W-:Y:S01]  /*09e0*/  CCTL.IVALL ;  /* 0x00000000ff00798f */ /* 0x000fe20002000000 */
[----:B------:R-:W-:Y:S05]  /*09f0*/  BRA `(.L_x_6) ;  /* 0x0000000000047947 */ /* 0x000fea0003800000 */
.L_x_5:
[----:B------:R-:W-:Y:S06]  /*0a00*/  BAR.SYNC.DEFER_BLOCKING 0x0 ;  /* 0x0000000000007b1d */ /* 0x000fec0000010000 */
.L_x_6:
[----:B------:R-:W-:Y:S05]  /*0a10*/  @!P3 BRA `(.L_x_7) ;  /* 0x0000005c00c4b947 */ /* 0x000fea0003800000 */
[----:B------:R-:W-:-:S13]  /*0a20*/  ISETP.GT.U32.AND P0, PT, R8, 0x1, PT ;  /* 0x000000010800780c */ /* 0x000fda0003f04070 */
[----:B------:R-:W-:Y:S05]  /*0a30*/  @P0 EXIT ;  /* 0x000000000000094d */ /* 0x000fea0003800000 */
[----:B------:R-:W-:Y:S01]  /*0a40*/  ULDC.64 UR4, c[0x0][0x650] ;  /* 0x0001940000047ab9 */ /* 0x000fe20000000a00 */
[----:B------:R-:W-:Y:S01]  /*0a50*/  PRMT R3, RZ, 0x7610, R3 ;  /* 0x00007610ff037816 */ /* 0x000fe20000000003 */
[----:B------:R-:W-:Y:S01]  /*0a60*/  IMAD.MOV.U32 R103, RZ, RZ, -0x1 ;  /* 0xffffffffff677424 */ /* 0x000fe200078e00ff */
[----:B------:R-:W-:Y:S01]  /*0a70*/  ISETP.GE.U32.AND P0, PT, R16, UR4, PT ;  /* 0x0000000410007c0c */ /* 0x000fe2000bf06070 */
[----:B------:R-:W-:Y:S02]  /*0a80*/  IMAD.MOV.U32 R100, RZ, RZ, -0x1 ;  /* 0xffffffffff647424 */ /* 0x000fe400078e00ff */
[----:B------:R-:W-:Y:S01]  /*0a90*/  IMAD.MOV.U32 R101, RZ, RZ, -0x1 ;  /* 0xffffffffff657424 */ /* 0x000fe200078e00ff */
[----:B------:R-:W-:-:S13]  /*0aa0*/  ISETP.GE.U32.AND.EX P0, PT, R17, UR5, PT, P0 ;  /* 0x0000000511007c0c */ /* 0x000fda000bf06100 */
[----:B------:R-:W-:Y:S05]  /*0ab0*/  @P0 BRA `(.L_x_8) ;  /* 0x0000000400280947 */ /* 0x000fea0003800000 */
[----:B------:R-:W0:Y:S01]  /*0ac0*/  LDC.64 R24, c[0x0][0x628] ;  /* 0x00018a00ff187b82 */ /* 0x000e220000000a00 */
[----:B------:R-:W-:Y:S02]  /*0ad0*/  IMAD.MOV.U32 R10, RZ, RZ, R16 ;  /* 0x000000ffff0a7224 */ /* 0x000fe400078e0010 */
[----:B------:R-:W-:-:S05]  /*0ae0*/  IMAD.MOV.U32 R11, RZ, RZ, R17 ;  /* 0x000000ffff0b7224 */ /* 0x000fca00078e0011 */
[----:B------:R-:W1:Y:S08]  /*0af0*/  LDC R8, c[0x0][0x630] ;  /* 0x00018c00ff087b82 */ /* 0x000e700000000800 */
[----:B------:R-:W2:Y:S01]  /*0b00*/  LDC.64 R26, c[0x0][0x620] ;  /* 0x00018800ff1a7b82 */ /* 0x000ea20000000a00 */
[----:B0-----:R-:W-:-:S04]  /*0b10*/  ISETP.NE.U32.AND P0, PT, R24, RZ, PT ;  /* 0x000000ff1800720c */ /* 0x001fc80003f05070 */
[----:B------:R-:W-:-:S13]  /*0b20*/  ISETP.NE.AND.EX P0, PT, R25, RZ, PT, P0 ;  /* 0x000000ff1900720c */ /* 0x000fda0003f05300 */
[----:B-12---:R-:W-:Y:S05]  /*0b30*/  @!P0 BRA `(.L_x_9) ;  /* 0x0000000000288947 */ /* 0x006fea0003800000 */
[----:B------:R-:W0:Y:S02]  /*0b40*/  LDC R3, c[0x0][0x634] ;  /* 0x00018d00ff037b82 */ /* 0x000e240000000800 */
[----:B0-----:R-:W-:-:S05]  /*0b50*/  IADD3 R3, P0, R16, R3, RZ ;  /* 0x0000000310037210 */ /* 0x001fca0007f1e0ff */
[----:B------:R-:W-:-:S04]  /*0b60*/  IMAD.X R21, RZ, RZ, R17, P0 ;  /* 0x000000ffff157224 */ /* 0x000fc800000e0611 */
[----:B------:R-:W-:-:S04]  /*0b70*/  IMAD.WIDE.U32 R10, R21, R24, RZ ;  /* 0x00000018150a7225 */ /* 0x000fc800078e00ff */
[----:B------:R-:W-:-:S04]  /*0b80*/  IMAD.WIDE.U32 R12, P0, R3, R25, R10 ;  /* 0x00000019030c7225 */ /* 0x000fc8000780000a */
[----:B------:R-:W-:-:S04]  /*0b90*/  IMAD.WIDE.U32 R10, R3, R24, RZ ;  /* 0x00000018030a7225 */ /* 0x000fc800078e00ff */
[----:B------:R-:W-:Y:S01]  /*0ba0*/  IMAD.X R15, RZ, RZ, RZ, P0 ;  /* 0x000000ffff0f7224 */ /* 0x000fe200000e06ff */
[----:B------:R-:W-:Y:S01]  /*0bb0*/  IADD3 RZ, P0, R11, R12, RZ ;  /* 0x0000000c0bff7210 */ /* 0x000fe20007f1e0ff */
[----:B------:R-:W-:-:S04]  /*0bc0*/  IMAD.MOV.U32 R14, RZ, RZ, R13 ;  /* 0x000000ffff0e7224 */ /* 0x000fc800078e000d */
[----:B------:R-:W-:-:S08]  /*0bd0*/  IMAD.WIDE.U32.X R10, R21, R25, R14, P0 ;  /* 0x00000019150a7225 */ /* 0x000fd000000e040e */
.L_x_9:
[----:B------:R-:W0:Y:S01]  /*0be0*/  LDC.64 R30, c[0x0][0x640] ;  /* 0x00019000ff1e7b82 */ /* 0x000e220000000a00 */
[-CC-:B------:R-:W-:Y:S01]  /*0bf0*/  SHF.R.U64 R101, R10, R8.reuse, R11.reuse ;  /* 0x000000080a657219 */ /* 0x180fe2000000120b */
[----:B------:R-:W-:Y:S01]  /*0c00*/  IMAD R29, R9, R23, R4 ;  /* 0x00000017091d7224 */ /* 0x000fe200078e0204 */
[----:B------:R-:W-:Y:S01]  /*0c10*/  SHF.R.U32.HI R3, RZ, R8, R11 ;  /* 0x00000008ff037219 */ /* 0x000fe2000001160b */
[----:B------:R-:W-:Y:S01]  /*0c20*/  IMAD.MOV.U32 R23, RZ, RZ, 0x1 ;  /* 0x00000001ff177424 */ /* 0x000fe200078e00ff */
[----:B------:R-:W-:-:S03]  /*0c30*/  IADD3 R5, P0, RZ, -R101, RZ ;  /* 0x80000065ff057210 */ /* 0x000fc60007f1e0ff */
[----:B------:R-:W1:Y:S02]  /*0c40*/  LDC R12, c[0x0][0x618] ;  /* 0x00018600ff0c7b82 */ /* 0x000e640000000800 */
[----:B------:R-:W-:Y:S02]  /*0c50*/  IMAD.X R3, RZ, RZ, ~R3, P0 ;  /* 0x000000ffff037224 */ /* 0x000fe400000e0e03 */
[----:B------:R-:W-:-:S04]  /*0c60*/  IMAD.WIDE.U32 R10, R5, R26, R16 ;  /* 0x0000001a050a7225 */ /* 0x000fc800078e0010 */
[----:B------:R-:W2:Y:S01]  /*0c70*/  LDC R20, c[0x0][0x608] ;  /* 0x00018200ff147b82 */ /* 0x000ea20000000800 */
[----:B------:R-:W-:Y:S02]  /*0c80*/  IMAD R8, R3, R26, RZ ;  /* 0x0000001a03087224 */ /* 0x000fe400078e02ff */
[----:B------:R-:W-:Y:S02]  /*0c90*/  IMAD.MOV.U32 R3, RZ, RZ, -0x1 ;  /* 0xffffffffff037424 */ /* 0x000fe400078e00ff */
[----:B------:R-:W-:-:S03]  /*0ca0*/  IMAD R5, R5, R27, R8 ;  /* 0x0000001b05057224 */ /* 0x000fc600078e0208 */
[----:B------:R-:W3:Y:S01]  /*0cb0*/  LDC R28, c[0x0][0x658] ;  /* 0x00019600ff1c7b82 */ /* 0x000ee20000000800 */
[----:B------:R-:W-:Y:S01]  /*0cc0*/  IMAD.IADD R5, R11, 0x1, R5 ;  /* 0x000000010b057824 */ /* 0x000fe200078e0205 */
[----:B0-----:R-:W-:-:S04]  /*0cd0*/  ISETP.NE.U32.AND P0, PT, R30, RZ, PT ;  /* 0x000000ff1e00720c */ /* 0x001fc80003f05070 */
[----:B------:R-:W-:Y:S02]  /*0ce0*/  ISETP.NE.AND.EX P0, PT, R31, RZ, PT, P0 ;  /* 0x000000ff1f00720c */ /* 0x000fe40003f05300 */
[----:B------:R-:W0:Y:S01]  /*0cf0*/  LDC R24, c[0x0][0x600] ;  /* 0x00018000ff187b82 */ /* 0x000e220000000800 */
[-CC-:B-1----:R-:W-:Y:S02]  /*0d00*/  SHF.R.U64 R14, R10, R12.reuse, R5.reuse ;  /* 0x0000000c0a0e7219 */ /* 0x182fe40000001205 */
[----:B------:R-:W-:-:S05]  /*0d10*/  SHF.R.U32.HI R5, RZ, R12, R5 ;  /* 0x0000000cff057219 */ /* 0x000fca0000011605 */
[----:B------:R-:W1:Y:S01]  /*0d20*/  LDC R15, c[0x0][0x648] ;  /* 0x00019200ff0f7b82 */ /* 0x000e620000000800 */
[-CC-:B--2---:R-:W-:Y:S02]  /*0d30*/  SHF.R.U64 R27, R14, R20.reuse, R5.reuse ;  /* 0x000000140e1b7219 */ /* 0x184fe40000001205 */
[----:B------:R-:W-:-:S05]  /*0d40*/  SHF.R.U32.HI R5, RZ, R20, R5 ;  /* 0x00000014ff057219 */ /* 0x000fca0000011605 */
[----:B------:R-:W2:Y:S01]  /*0d50*/  LDC R21, c[0x0][0x638] ;  /* 0x00018e00ff157b82 */ /* 0x000ea20000000800 */
[-CC-:B---3--:R-:W-:Y:S02]  /*0d60*/  SHF.R.U64 R20, R27, R28.reuse, R5.reuse ;  /* 0x0000001c1b147219 */ /* 0x188fe40000001205 */
[-C--:B------:R-:W-:Y:S02]  /*0d70*/  SHF.L.U32 R3, R3, R28.reuse, RZ ;  /* 0x0000001c03037219 */ /* 0x080fe400000006ff */
[----:B------:R-:W-:Y:S01]  /*0d80*/  SHF.R.U32.HI R5, RZ, R28, R5 ;  /* 0x0000001cff057219 */ /* 0x000fe20000011605 */
[----:B------:R-:W-:Y:S01]  /*0d90*/  IMAD.MOV.U32 R4, RZ, RZ, R20 ;  /* 0x000000ffff047224 */ /* 0x000fe200078e0014 */
[----:B------:R-:W-:Y:S01]  /*0da0*/  LOP3.LUT R12, RZ, R3, RZ, 0x33, !PT ;  /* 0x00000003ff0c7212 */ /* 0x000fe200078e33ff */
[----:B------:R-:W3:Y:S01]  /*0db0*/  LDC R25, c[0x0][0x610] ;  /* 0x00018400ff197b82 */ /* 0x000ee20000000800 */
[----:B------:R-:W-:Y:S05]  /*0dc0*/  @!P0 BRA `(.L_x_10) ;  /* 0x0000000000288947 */ /* 0x000fea0003800000 */
[----:B------:R-:W4:Y:S02]  /*0dd0*/  LDC R3, c[0x0][0x64c] ;  /* 0x00019300ff037b82 */ /* 0x000f240000000800 */
[----:B----4-:R-:W-:-:S05]  /*0de0*/  IADD3 R3, P0, R20, R3, RZ ;  /* 0x0000000314037210 */ /* 0x010fca0007f1e0ff */
        /* <DEDUP_REMOVED lines=8> */
.L_x_10:
[----:B-1----:R-:W-:Y:S01]  /*0e70*/  SHF.R.U64 R4, R4, R15, R5 ;  /* 0x0000000f04047219 */ /* 0x002fe20000001205 */
[----:B0-----:R-:W-:Y:S01]  /*0e80*/  VIADD R5, R24, 0xffffffff ;  /* 0xffffffff18057836 */ /* 0x001fe20000000000 */
[----:B------:R-:W-:Y:S02]  /*0e90*/  SHF.L.U32 R3, R23, R28, RZ ;  /* 0x0000001c17037219 */ /* 0x000fe400000006ff */
[----:B------:R-:W-:Y:S01]  /*0ea0*/  LOP3.LUT R12, R27, R12, RZ, 0xc0, !PT ;  /* 0x0000000c1b0c7212 */ /* 0x000fe200078ec0ff */
[----:B------:R-:W-:Y:S01]  /*0eb0*/  IMAD.MOV R8, RZ, RZ, -R4 ;  /* 0x000000ffff087224 */ /* 0x000fe200078e0a04 */
[----:B------:R-:W-:Y:S02]  /*0ec0*/  SEL R6, R6, R29, !P1 ;  /* 0x0000001d06067207 */ /* 0x000fe40004800000 */
[----:B------:R-:W-:Y:S01]  /*0ed0*/  LOP3.LUT R5, R14, R5, RZ, 0xc0, !PT ;  /* 0x000000050e057212 */ /* 0x000fe200078ec0ff */
[----:B------:R-:W-:Y:S02]  /*0ee0*/  IMAD R9, R3, R4, R12 ;  /* 0x0000000403097224 */ /* 0x000fe400078e020c */
[----:B--2---:R-:W-:-:S02]  /*0ef0*/  IMAD R3, R8, R21, R20 ;  /* 0x0000001508037224 */ /* 0x004fc400078e0214 */
[----:B---3--:R-:W-:Y:S02]  /*0f00*/  IMAD R6, R9, R25, R6 ;  /* 0x0000001909067224 */ /* 0x008fe400078e0206 */
[----:B------:R-:W-:Y:S02]  /*0f10*/  IMAD R103, R3, R24, R5 ;  /* 0x0000001803677224 */ /* 0x000fe400078e0205 */
[----:B------:R-:W-:-:S03]  /*0f20*/  IMAD.MOV.U32 R4, RZ, RZ, 0x1 ;  /* 0x00000001ff047424 */ /* 0x000fc600078e00ff */
[----:B------:R-:W-:Y:S02]  /*0f30*/  SEL R100, R103, R6, !P1 ;  /* 0x0000000667647207 */ /* 0x000fe40004800000 */
[----:B------:R-:W-:Y:S02]  /*0f40*/  PRMT R3, R4, 0x7610, R3 ;  /* 0x0000761004037816 */ /* 0x000fe40000000003 */
[----:B------:R-:W-:-:S07]  /*0f50*/  SEL R103, R6, R103, !P1 ;  /* 0x0000006706677207 */ /* 0x000fce0004800000 */
.L_x_8:
[----:B------:R-:W-:-:S08]  /*0f60*/  NOP ;  /* 0x0000000000007918 */ /* 0x000fd00000000000 */
[----:B------:R-:W0:Y:S02]  /*0f70*/  USETMAXREG.TRY_ALLOC.CTAPOOL UP0, 0xe8 ;  /* 0x000000e8000079c8 */ /* 0x000e240008000600 */
[----:B0-----:R-:W-:-:S13]  /*0f80*/  PLOP3.LUT P0, PT, PT, PT, UP0, 0x80, 0x0 ;  /* 0x000000000000781c */ /* 0x001fda0003f0f008 */
[----:B------:R-:W-:Y:S05]  /*0f90*/  @!P0 BRA `(.L_x_8) ;  /* 0xfffffffc00f08947 */ /* 0x000fea000383ffff */
[----:B------:R-:W-:Y:S01]  /*0fa0*/  ULDC.64 UR4, c[0x0][0x598] ;  /* 0x0001660000047ab9 */ /* 0x000fe20000000a00 */
[----:B------:R-:W-:Y:S01]  /*0fb0*/  ULDC.64 UR38, c[0x0][0x208] ;  /* 0x0000820000267ab9 */ /* 0x000fe20000000a00 */
[----:B------:R-:W-:-:S04]  /*0fc0*/  ISETP.NE.U32.AND P0, PT, RZ, UR4, PT ;  /* 0x00000004ff007c0c */ /* 0x000fc8000bf05070 */
[----:B------:R-:W-:-:S13]  /*0fd0*/  ISETP.NE.AND.EX P0, PT, RZ, UR5, PT, P0 ;  /* 0x00000005ff007c0c */ /* 0x000fda000bf05300 */
[----:B------:R-:W-:Y:S05]  /*0fe0*/  @!P0 BRA `(.L_x_11) ;  /* 0x00000000001c8947 */ /* 0x000fea0003800000 */
[----:B------:R-:W0:Y:S02]  /*0ff0*/  LDC.64 R4, c[0x0][0x598] ;  /* 0x00016600ff047b82 */ /* 0x000e240000000a00 */
[----:B0-----:R-:W2:Y:S02]  /*1000*/  LDG.E.64 R4, desc[UR38][R4.64] ;  /* 0x0000002604047981 */ /* 0x001ea4000c1e1b00 */
[----:B--2---:R-:W-:-:S04]  /*1010*/  ISETP.NE.U32.AND P0, PT, R4, RZ, PT ;  /* 0x000000ff0400720c */ /* 0x004fc80003f05070 */
[----:B------:R-:W-:-:S13]  /*1020*/  ISETP.NE.AND.EX P0, PT, R5, RZ, PT, P0 ;  /* 0x000000ff0500720c */ /* 0x000fda0003f05300 */
[----:B------:R-:W-:Y:S05]  /*1030*/  @!P0 BRA `(.L_x_11) ;  /* 0x0000000000088947 */ /* 0x000fea0003800000 */
[----:B------:R0:W5:Y:S01]  /*1040*/  LD.E R23, desc[UR38][R4.64] ;  /* 0x0000002604177980 */ /* 0x000162000c101900 */
[----:B------:R-:W-:Y:S05]  /*1050*/  BRA `(.L_x_12) ;  /* 0x0000000000247947 */ /* 0x000fea0003800000 */
.L_x_11:
[----:B------:R-:W-:Y:S02]  /*1060*/  ULDC.64 UR4, c[0x0][0x588] ;  /* 0x0001620000047ab9 */ /* 0x000fe40000000a00 */
[----:B------:R-:W-:-:S04]  /*1070*/  ISETP.NE.U32.AND P0, PT, RZ, UR4, PT ;  /* 0x00000004ff007c0c */ /* 0x000fc8000bf05070 */
[----:B------:R-:W-:-:S13]  /*1080*/  ISETP.NE.AND.EX P0, PT, RZ, UR5, PT, P0 ;  /* 0x00000005ff007c0c */ /* 0x000fda000bf05300 */
[----:B------:R-:W-:Y:S05]  /*1090*/  @!P0 BRA `(.L_x_13) ;  /* 0x00000000000c8947 */ /* 0x000fea0003800000 */
[----:B------:R-:W0:Y:S02]  /*10a0*/  LDC.64 R4, c[0x0][0x588] ;  /* 0x00016200ff047b82 */ /* 0x000e240000000a00 */
[----:B0-----:R1:W5:Y:S01]  /*10b0*/  LDG.E R23, desc[UR38][R4.64] ;  /* 0x0000002604177981 */ /* 0x001362000c1e1900 */
[----:B------:R-:W-:Y:S05]  /*10c0*/  BRA `(.L_x_12) ;  /* 0x0000000000087947 */ /* 0x000fea0003800000 */
.L_x_13:
[----:B------:R-:W-:Y:S02]  /*10d0*/  ULDC UR4, c[0x0][0x580] ;  /* 0x0001600000047ab9 */ /* 0x000fe40000000800 */
[----:B------:R-:W-:-:S07]  /*10e0*/  IMAD.U32 R23, RZ, RZ, UR4 ;  /* 0x00000004ff177e24 */ /* 0x000fce000f8e00ff */
.L_x_12:
[----:B------:R-:W-:Y:S02]  /*10f0*/  ULDC.64 UR4, c[0x0][0x5a0] ;  /* 0x0001680000047ab9 */ /* 0x000fe40000000a00 */
[----:B------:R-:W-:-:S04]  /*1100*/  ISETP.NE.U32.AND P0, PT, RZ, UR4, PT ;  /* 0x00000004ff007c0c */ /* 0x000fc8000bf05070 */
[----:B------:R-:W-:-:S13]  /*1110*/  ISETP.NE.AND.EX P0, PT, RZ, UR5, PT, P0 ;  /* 0x00000005ff007c0c */ /* 0x000fda000bf05300 */
[----:B------:R-:W-:Y:S05]  /*1120*/  @!P0 BRA `(.L_x_14) ;  /* 0x00000000001c8947 */ /* 0x000fea0003800000 */
[----:B01----:R-:W0:Y:S02]  /*1130*/  LDC.64 R4, c[0x0][0x5a0] ;  /* 0x00016800ff047b82 */ /* 0x003e240000000a00 */
[----:B0-----:R-:W2:Y:S02]  /*1140*/  LDG.E.64 R4, desc[UR38][R4.64] ;  /* 0x0000002604047981 */ /* 0x001ea4000c1e1b00 */
[----:B--2---:R-:W-:-:S04]  /*1150*/  ISETP.NE.U32.AND P0, PT, R4, RZ, PT ;  /* 0x000000ff0400720c */ /* 0x004fc80003f05070 */
[----:B------:R-:W-:-:S13]  /*1160*/  ISETP.NE.AND.EX P0, PT, R5, RZ, PT, P0 ;  /* 0x000000ff0500720c */ /* 0x000fda0003f05300 */
[----:B------:R-:W-:Y:S05]  /*1170*/  @!P0 BRA `(.L_x_14) ;  /* 0x0000000000088947 */ /* 0x000fea0003800000 */
[----:B------:R0:W5:Y:S01]  /*1180*/  LD.E R90, desc[UR38][R4.64] ;  /* 0x00000026045a7980 */ /* 0x000162000c101900 */
[----:B------:R-:W-:Y:S05]  /*1190*/  BRA `(.L_x_15) ;  /* 0x0000000000247947 */ /* 0x000fea0003800000 */
.L_x_14:
[----:B------:R-:W-:Y:S02]  /*11a0*/  ULDC.64 UR4, c[0x0][0x590] ;  /* 0x0001640000047ab9 */ /* 0x000fe40000000a00 */
[----:B------:R-:W-:-:S04]  /*11b0*/  ISETP.NE.U32.AND P0, PT, RZ, UR4, PT ;  /* 0x00000004ff007c0c */ /* 0x000fc8000bf05070 */
[----:B------:R-:W-:-:S13]  /*11c0*/  ISETP.NE.AND.EX P0, PT, RZ, UR5, PT, P0 ;  /* 0x00000005ff007c0c */ /* 0x000fda000bf05300 */
[----:B------:R-:W-:Y:S05]  /*11d0*/  @!P0 BRA `(.L_x_16) ;  /* 0x00000000000c8947 */ /* 0x000fea0003800000 */
[----:B------:R-:W2:Y:S02]  /*11e0*/  LDC.64 R90, c[0x0][0x590] ;  /* 0x00016400ff5a7b82 */ /* 0x000ea40000000a00 */
[----:B--2---:R2:W5:Y:S01]  /*11f0*/  LDG.E R90, desc[UR38][R90.64] ;  /* 0x000000265a5a7981 */ /* 0x004562000c1e1900 */
[----:B------:R-:W-:Y:S05]  /*1200*/  BRA `(.L_x_15) ;  /* 0x0000000000087947 */ /* 0x000fea0003800000 */
.L_x_16:
[----:B------:R-:W-:Y:S02]  /*1210*/  ULDC UR4, c[0x0][0x584] ;  /* 0x0001610000047ab9 */ /* 0x000fe40000000800 */
[----:B------:R-:W-:-:S07]  /*1220*/  IMAD.U32 R90, RZ, RZ, UR4 ;  /* 0x00000004ff5a7e24 */ /* 0x000fce000f8e00ff */
.L_x_15:
[----:B------:R-:W-:-:S13]  /*1230*/  LOP3.LUT P0, RZ, R3, 0xff, RZ, 0xc0, !PT ;  /* 0x000000ff03ff7812 */ /* 0x000fda000780c0ff */
[----:B------:R-:W-:Y:S05]  /*1240*/  @!P0 EXIT ;  /* 0x000000000000894d */ /* 0x000fea0003800000 */
[----:B------:R-:W3:Y:S01]  /*1250*/  LDC R93, c[0x0][0x658] ;  /* 0x00019600ff5d7b82 */ /* 0x000ee20000000800 */
[----:B------:R-:W-:Y:S01]  /*1260*/  LOP3.LUT R7, R7, 0x1, RZ, 0xc0, !PT ;  /* 0x0000000107077812 */ /* 0x000fe200078ec0ff */
[----:B------:R-:W-:Y:S01]  /*1270*/  ULDC.64 UR6, c[0x0][0x288] ;  /* 0x0000a20000067ab9 */ /* 0x000fe20000000a00 */
[----:B------:R-:W-:Y:S01]  /*1280*/  SHF.R.U32.HI R3, RZ, 0x2, R95 ;  /* 0x00000002ff037819 */ /* 0x000fe2000001165f */
[----:B------:R-:W-:Y:S01]  /*1290*/  UIADD3 UR4, UR7, 0x3f, URZ ;  /* 0x0000003f07047890 */ /* 0x000fe2000fffe03f */
[----:B------:R-:W-:Y:S01]  /*12a0*/  SHF.R.U32.HI R0, RZ, 0x1, R0 ;  /* 0x00000001ff007819 */ /* 0x000fe20000011600 */
[----:B------:R-:W-:Y:S01]  /*12b0*/  IMAD.SHL.U32 R88, R7, 0x40, RZ ;  /* 0x0000004007587824 */ /* 0x000fe200078e00ff */
[----:B------:R-:W-:Y:S01]  /*12c0*/  LOP3.LUT R3, R3, 0x7, RZ, 0xc0, !PT ;  /* 0x0000000703037812 */ /* 0x000fe200078ec0ff */
[----:B------:R-:W4:Y:S01]  /*12d0*/  LDC.64 R8, c[0x0][0x5c8] ;  /* 0x00017200ff087b82 */ /* 0x000f220000000a00 */
[----:B------:R-:W-:Y:S01]  /*12e0*/  USHF.R.S32.HI UR5, URZ, 0x1f, UR4 ;  /* 0x0000001f3f057899 */ /* 0x000fe20008011404 */
[----:B------:R-:W-:Y:S01]  /*12f0*/  LOP3.LUT R0, R0, 0x30, RZ, 0xc0, !PT ;  /* 0x0000003000007812 */ /* 0x000fe200078ec0ff */
[----:B------:R-:W-:Y:S01]  /*1300*/  IMAD.MOV.U32 R6, RZ, RZ, 0x1 ;  /* 0x00000001ff067424 */ /* 0x000fe200078e00ff */
[--C-:B------:R-:W-:Y:S01]  /*1310*/  LOP3.LUT R88, R88, 0x40, R3.reuse, 0xe2, !PT ;  /* 0x0000004058587812 */ /* 0x100fe200078ee203 */
[----:B------:R-:W-:Y:S01]  /*1320*/  ULEA.HI UR5, UR5, UR4, URZ, 0x6 ;  /* 0x0000000405057291 */ /* 0x000fe2000f8f303f */
[-C--:B01----:R-:W-:Y:S01]  /*1330*/  IADD3 R4, RZ, -R0.reuse, -R3 ;  /* 0x80000000ff047210 */ /* 0x083fe20007ffe803 */
[----:B------:R-:W-:Y:S01]  /*1340*/  IMAD.U32 R5, RZ, RZ, UR6 ;  /* 0x00000006ff057e24 */ /* 0x000fe2000f8e00ff */
[----:B------:R-:W0:Y:S01]  /*1350*/  LDC R97, c[0x0][0x600] ;  /* 0x00018000ff617b82 */ /* 0x000e220000000800 */
[----:B------:R-:W-:Y:S01]  /*1360*/  LOP3.LUT R88, R88, R0, RZ, 0xfc, !PT ;  /* 0x0000000058587212 */ /* 0x000fe200078efcff */
[----:B------:R-:W-:Y:S01]  /*1370*/  IMAD.MOV.U32 R0, RZ, RZ, -0x1 ;  /* 0xffffffffff007424 */ /* 0x000fe200078e00ff */
[----:B------:R-:W-:Y:S01]  /*1380*/  USHF.R.S32.HI UR43, URZ, 0x6, UR5 ;  /* 0x000000063f2b7899 */ /* 0x000fe20008011405 */
[----:B------:R-:W-:Y:S01]  /*1390*/  LOP3.LUT R94, R95, 0x3, RZ, 0xc0, !PT ;  /* 0x000000035f5e7812 */ /* 0x000fe200078ec0ff */
[----:B------:R-:W-:Y:S01]  /*13a0*/  IMAD R4, R7, -0x40, R4 ;  /* 0xffffffc007047824 */ /* 0x000fe200078e0204 */
[C---:B------:R-:W-:Y:S01]  /*13b0*/  LOP3.LUT R96, R95.reuse, 0x80, RZ, 0xc0, !PT ;  /* 0x000000805f607812 */ /* 0x040fe200078ec0ff */
[----:B------:R-:W-:Y:S01]  /*13c0*/  UISETP.LT.AND UP0, UPT, UR43, 0x1, UPT ;  /* 0x000000012b00788c */ /* 0x000fe2000bf01270 */
[-C--:B---3--:R-:W-:Y:S01]  /*13d0*/  SHF.L.U32 R0, R0, R93.reuse, RZ ;  /* 0x0000005d00007219 */ /* 0x088fe200000006ff */
[----:B------:R-:W-:Y:S01]  /*13e0*/  ULDC UR4, c[0x0][0x284] ;  /* 0x0000a10000047ab9 */ /* 0x000fe20000000800 */
[----:B------:R-:W-:Y:S01]  /*13f0*/  IMAD R94, R94, -0x2, R5 ;  /* 0xfffffffe5e5e7824 */ /* 0x000fe200078e0205 */
[----:B------:R-:W-:Y:S01]  /*1400*/  USEL UR44, UR43, 0x1, UP0 ;  /* 0x000000012b2c7887 */ /* 0x000fe20008000000 */
[----:B------:R-:W-:Y:S01]  /*1410*/  SHF.L.U32 R93, R6, R93, RZ ;  /* 0x0000005d065d7219 */ /* 0x000fe200000006ff */
[----:B------:R-:W-:Y:S01]  /*1420*/  IMAD.SHL.U32 R95, R95, 0x2, RZ ;  /* 0x000000025f5f7824 */ /* 0x000fe200078e00ff */
[----:B------:R-:W-:Y:S01]  /*1430*/  LOP3.LUT R102, R18, 0x1, RZ, 0xfc, !PT ;  /* 0x0000000112667812 */ /* 0x000fe200078efcff */
[----:B------:R-:W-:Y:S01]  /*1440*/  VIADD R99, R4, UR4 ;  /* 0x0000000404637c36 */ /* 0x000fe20008000000 */
[C---:B----4-:R-:W-:Y:S01]  /*1450*/  SHF.L.U64.HI R92, R8.reuse, 0x3, R9 ;  /* 0x00000003085c7819 */ /* 0x050fe20000010209 */
[----:B--2---:R-:W-:Y:S01]  /*1460*/  IMAD.SHL.U32 R91, R8, 0x8, RZ ;  /* 0x00000008085b7824 */ /* 0x004fe200078e00ff */
[----:B------:R-:W-:Y:S01]  /*1470*/  SHF.R.U32.HI R96, RZ, 0x7, R96 ;  /* 0x00000007ff607819 */ /* 0x000fe20000011660 */
[----:B------:R-:W-:Y:S01]  /*1480*/  IMAD.MOV.U32 R89, RZ, RZ, RZ ;  /* 0x000000ffff597224 */ /* 0x000fe200078e00ff */
[----:B------:R-:W-:Y:S01]  /*1490*/  LOP3.LUT R98, RZ, R0, RZ, 0x33, !PT ;  /* 0x00000000ff627212 */ /* 0x000fe200078e33ff */
[----:B------:R-:W-:Y:S01]  /*14a0*/  UIADD3 UR44, UR43, -UR44, URZ ;  /* 0x8000002c2b2c7290 */ /* 0x000fe2000fffe03f */
[----:B------:R-:W-:Y:S01]  /*14b0*/  UMOV UR40, URZ ;  /* 0x0000003f00287c82 */ /* 0x000fe20008000000 */
[----:B0-----:R-:W-:Y:S01]  /*14c0*/  VIADD R97, R97, 0xffffffff ;  /* 0xffffffff61617836 */ /* 0x001fe20000000000 */
[----:B------:R-:W-:-:S09]  /*14d0*/  UMOV UR41, URZ ;  /* 0x0000003f00297c82 */ /* 0x000fd20008000000 */
.L_x_164:
[----:B0-----:R-:W0:Y:S01]  /*14e0*/  SHFL.IDX PT, R0, R96, RZ, 0x1f ;  /* 0x00001fff60007589 */ /* 0x001e2200000e0000 */
[----:B-1----:R-:W1:Y:S01]  /*14f0*/  S2UR UR7, SR_CgaCtaId ;  /* 0x00000000000779c3 */ /* 0x002e620000008800 */
[----:B------:R-:W-:Y:S01]  /*1500*/  UMOV UR6, 0x400 ;  /* 0x0000040000067882 */ /* 0x000fe20000000000 */
[----:B0-----:R-:W-:Y:S01]  /*1510*/  R2UR UR4, R0 ;  /* 0x00000000000472ca */ /* 0x001fe200000e0000 */
[----:B-1----:R-:W-:-:S12]  /*1520*/  ULEA UR6, UR7, UR6, 0x18 ;  /* 0x0000000607067291 */ /* 0x002fd8000f8ec03f */
[----:B------:R-:W-:-:S04]  /*1530*/  ULEA.HI UR5, UR4, UR4, URZ, 0x1 ;  /* 0x0000000404057291 */ /* 0x000fc8000f8f083f */
[----:B------:R-:W-:-:S04]  /*1540*/  ULOP3.LUT UR5, UR5, 0x7fffe, URZ, 0xc0, !UPT ;  /* 0x0007fffe05057892 */ /* 0x000fc8000f8ec03f */
[----:B------:R-:W-:-:S03]  /*1550*/  UIADD3 UR5, UR4, -UR5, URZ ;  /* 0x8000000504057290 */ /* 0x000fc6000fffe03f */
[----:B------:R-:W-:Y:S01]  /*1560*/  ULDC UR4, c[0x0][0x28c] ;  /* 0x0000a30000047ab9 */ /* 0x000fe20000000800 */
[----:B------:R-:W-:Y:S01]  /*1570*/  ULEA UR5, UR5, UR6, 0xd ;  /* 0x0000000605057291 */ /* 0x000fe2000f8e683f */
[----:B------:R-:W-:-:S03]  /*1580*/  ISETP.LT.AND P0, PT, RZ, UR4, PT ;  /* 0x00000004ff007c0c */ /* 0x000fc6000bf01270 */
[----:B------:R-:W-:-:S04]  /*1590*/  UIADD3 UR5, UR5, 0x180, URZ ;  /* 0x0000018005057890 */ /* 0x000fc8000fffe03f */
[----:B------:R-:W-:-:S04]  /*15a0*/  USHF.R.U32.HI UR5, URZ, 0x4, UR5 ;  /* 0x000000043f057899 */ /* 0x000fc80008011605 */
[----:B------:R-:W-:-:S04]  /*15b0*/  ULOP3.LUT UR5, UR5, 0x3fff, URZ, 0xc0, !UPT ;  /* 0x00003fff05057892 */ /* 0x000fc8000f8ec03f */
[----:B------:R-:W-:Y:S01]  /*15c0*/  ULOP3.LUT UR45, UR5, 0x10000, URZ, 0xfc, !UPT ;  /* 0x00010000052d7892 */ /* 0x000fe2000f8efc3f */
[----:B--2345:R-:W-:Y:S11]  /*15d0*/  @P0 BRA `(.L_x_17) ;  /* 0x0000000000400947 */ /* 0x03cff60003800000 */
[----:B------:R-:W-:Y:S01]  /*15e0*/  MOV R0, 0x0 ;  /* 0x0000000000007802 */ /* 0x000fe20000000f00 */
[----:B------:R-:W-:Y:S01]  /*15f0*/  ULDC.64 UR4, c[0x4][0x68] ;  /* 0x01001a0000047ab9 */ /* 0x000fe20000000a00 */
[----:B------:R-:W-:Y:S01]  /*1600*/  ULDC.64 UR6, c[0x4][0x8] ;  /* 0x0100020000067ab9 */ /* 0x000fe20000000a00 */
[----:B------:R-:W-:Y:S01]  /*1610*/  IMAD.U32 R4, RZ, RZ, UR4 ;  /* 0x00000004ff047e24 */ /* 0x000fe2000f8e00ff */
[----:B------:R0:W1:Y:S01]  /*1620*/  LDC.64 R14, c[0x4][R0] ;  /* 0x01000000000e7b82 */ /* 0x0000620000000a00 */
[----:B------:R-:W-:Y:S01]  /*1630*/  IMAD.U32 R5, RZ, RZ, UR5 ;  /* 0x00000005ff057e24 */ /* 0x000fe2000f8e00ff */
[----:B------:R-:W-:Y:S01]  /*1640*/  ULDC.64 UR4, c[0x4][0x70] ;  /* 0x01001c0000047ab9 */ /* 0x000fe20000000a00 */
[----:B------:R-:W-:Y:S02]  /*1650*/  IMAD.U32 R10, RZ, RZ, UR6 ;  /* 0x00000006ff0a7e24 */ /* 0x000fe4000f8e00ff */
[----:B------:R-:W-:Y:S02]  /*1660*/  IMAD.U32 R6, RZ, RZ, UR4 ;  /* 0x00000004ff067e24 */ /* 0x000fe4000f8e00ff */
[----:B------:R-:W-:-:S02]  /*1670*/  IMAD.U32 R7, RZ, RZ, UR5 ;  /* 0x00000005ff077e24 */ /* 0x000fc4000f8e00ff */
[----:B------:R-:W-:Y:S02]  /*1680*/  IMAD.U32 R11, RZ, RZ, UR7 ;  /* 0x00000007ff0b7e24 */ /* 0x000fe4000f8e00ff */
[----:B------:R-:W-:Y:S02]  /*1690*/  IMAD.MOV.U32 R8, RZ, RZ, 0x1e1 ;  /* 0x000001e1ff087424 */ /* 0x000fe400078e00ff */
[----:B------:R-:W-:Y:S02]  /*16a0*/  IMAD.MOV.U32 R12, RZ, RZ, 0x1 ;  /* 0x00000001ff0c7424 */ /* 0x000fe400078e00ff */
[----:B0-----:R-:W-:-:S07]  /*16b0*/  IMAD.MOV.U32 R13, RZ, RZ, RZ ;  /* 0x000000ffff0d7224 */ /* 0x001fce00078e00ff */
[----:B------:R-:W-:-:S07]  /*16c0*/  LEPC R20, `(.L_x_17) ;  /* 0x000000001014794e */ /* 0x000fce0000000000 */
[----:B-1---5:R-:W-:Y:S05]  /*16d0*/  CALL.ABS.NOINC R14 ;  /* 0x000000000e007343 */ /* 0x022fea0003c00000 */
.L_x_17:
[----:B------:R-:W-:-:S13]  /*16e0*/  ISETP.NE.AND P0, PT, R102, 0x3, PT ;  /* 0x000000036600780c */ /* 0x000fda0003f05270 */
[----:B------:R-:W-:Y:S05]  /*16f0*/  @!P0 BRA `(.L_x_18) ;  /* 0x0000000000048947 */ /* 0x000fea0003800000 */
[----:B------:R-:W-:Y:S01]  /*1700*/  BPT.TRAP 0x1 ;  /* 0x000000040000795c */ /* 0x000fe20000300000 */
.L_x_18:
[----:B------:R-:W0:Y:S01]  /*1710*/  S2UR UR5, SR_CgaCtaId ;  /* 0x00000000000579c3 */ /* 0x000e220000008800 */
[----:B------:R-:W-:Y:S01]  /*1720*/  UMOV UR4, 0x400 ;  /* 0x0000040000047882 */ /* 0x000fe20000000000 */
[----:B------:R-:W-:Y:S02]  /*1730*/  IMAD.U32 R0, RZ, RZ, UR40 ;  /* 0x00000028ff007e24 */ /* 0x000fe4000f8e00ff */
[----:B------:R-:W-:-:S03]  /*1740*/  IMAD.U32 R3, RZ, RZ, UR41 ;  /* 0x00000029ff037e24 */ /* 0x000fc6000f8e00ff */
[----:B------:R-:W-:Y:S01]  /*1750*/  SHF.L.U32 R0, R0, 0x1f, RZ ;  /* 0x0000001f00007819 */ /* 0x000fe200000006ff */
[----:B0-----:R-:W-:-:S06]  /*1760*/  ULEA UR4, UR5, UR4, 0x18 ;  /* 0x0000000405047291 */ /* 0x001fcc000f8ec03f */
[----:B------:R-:W-:-:S04]  /*1770*/  IMAD.U32 R6, RZ, RZ, UR4 ;  /* 0x00000004ff067e24 */ /* 0x000fc8000f8e00ff */
[----:B------:R-:W-:-:S04]  /*1780*/  IMAD R3, R3, 0x8, R6 ;  /* 0x0000000803037824 */ /* 0x000fc800078e0206 */
[----:B------:R0:W1:Y:S01]  /*1790*/  SYNCS.PHASECHK.TRANS64.TRYWAIT P1, [R3+URZ], R0 ;  /* 0x00000000030075a7 */ /* 0x000062000802017f */
[----:B------:R-:W-:Y:S05]  /*17a0*/  @!P0 BRA `(.L_x_19) ;  /* 0x0000000000048947 */ /* 0x000fea0003800000 */
[----:B------:R-:W-:Y:S01]  /*17b0*/  BPT.TRAP 0x1 ;  /* 0x000000040000795c */ /* 0x000fe20000300000 */
.L_x_19:
[----:B------:R-:W-:-:S05]  /*17c0*/  IMAD.U32 R4, RZ, RZ, UR44 ;  /* 0x0000002cff047e24 */ /* 0x000fca000f8e00ff */
[----:B------:R-:W-:Y:S01]  /*17d0*/  ISETP.GE.AND P2, PT, R4, 0x1, PT ;  /* 0x000000010400780c */ /* 0x000fe20003f46270 */
[----:B-1----:R-:W-:-:S12]  /*17e0*/  @P1 BRA `(.L_x_20) ;  /* 0x0000000000081947 */ /* 0x002fd80003800000 */
[----:B------:R-:W1:Y:S02]  /*17f0*/  SYNCS.PHASECHK.TRANS64.TRYWAIT P1, [R3+URZ], R0 ;  /* 0x00000000030075a7 */ /* 0x000e64000802017f */
[----:B-1----:R-:W-:Y:S05]  /*1800*/  @!P1 BRA `(.L_x_21) ;  /* 0x00000068000c9947 */ /* 0x002fea0003800000 */
.L_x_20:
[----:B------:R-:W-:Y:S05]  /*1810*/  WARPSYNC.ALL ;  /* 0x0000000000007948 */ /* 0x000fea0003800000 */
[----:B------:R-:W-:Y:S01]  /*1820*/  R2UR UR4, R6 ;  /* 0x00000000060472ca */ /* 0x000fe200000e0000 */
[----:B------:R-:W-:Y:S01]  /*1830*/  ULEA UR5, UR41, UR45, 0xa ;  /* 0x0000002d29057291 */ /* 0x000fe2000f8e503f */
[----:B------:R-:W-:Y:S01]  /*1840*/  WARPGROUP.ARRIVE ;  /* 0x00000000000079c5 */ /* 0x000fe20000000000 */
[----:B------:R-:W-:Y:S01]  /*1850*/  UMOV UR9, 0x40000040 ;  /* 0x4000004000097882 */ /* 0x000fe20000000000 */
[----:B------:R-:W-:-:S04]  /*1860*/  UMOV UR11, 0x40000040 ;  /* 0x40000040000b7882 */ /* 0x000fc80000000000 */
[----:B------:R-:W-:-:S05]  /*1870*/  UMOV UR8, UR5 ;  /* 0x0000000500087c82 */ /* 0x000fca0008000000 */
[----:B------:R-:W-:-:S04]  /*1880*/  UIADD3 UR4, UR4, 0x1c180, URZ ;  /* 0x0001c18004047890 */ /* 0x000fc8000fffe03f */
[----:B------:R-:W-:-:S04]  /*1890*/  USHF.R.U32.HI UR4, URZ, 0x4, UR4 ;  /* 0x000000043f047899 */ /* 0x000fc80008011604 */
[----:B------:R-:W-:-:S04]  /*18a0*/  ULOP3.LUT UR4, UR4, 0x3fff, URZ, 0xc0, !UPT ;  /* 0x00003fff04047892 */ /* 0x000fc8000f8ec03f */
[----:B------:R-:W-:-:S04]  /*18b0*/  ULOP3.LUT UR4, UR4, 0x10000, URZ, 0xfc, !UPT ;  /* 0x0001000004047892 */ /* 0x000fc8000f8efc3f */
[----:B------:R-:W-:-:S07]  /*18c0*/  ULEA UR6, UR41, UR4, 0xa ;  /* 0x0000000429067291 */ /* 0x000fce000f8e503f */
[----:B------:R-:W-:Y:S02]  /*18d0*/  UMOV UR10, UR6 ;  /* 0x00000006000a7c82 */ /* 0x000fe40008000000 */
[----:B------:R-:W-:Y:S01]  /*18e0*/  HGMMA.64x128x16.F32 R24, gdesc[UR8], RZ, !UPT, gsb0 ;  /* 0x01e00000081879f0 */ /* 0x000fe2000c0008ff */
[----:B------:R-:W-:Y:S02]  /*18f0*/  UIADD3 UR8, UR5, 0x2, URZ ;  /* 0x0000000205087890 */ /* 0x000fe4000fffe03f */
[----:B------:R-:W-:Y:S01]  /*1900*/  UIADD3 UR10, UR6, 0x2, URZ ;  /* 0x00000002060a7890 */ /* 0x000fe2000fffe03f */
[----:B------:R-:W-:Y:S01]  /*1910*/  UMOV UR9, 0x40000040 ;  /* 0x4000004000097882 */ /* 0x000fe20000000000 */
[----:B------:R-:W-:Y:S01]  /*1920*/  UMOV UR11, 0x40000040 ;  /* 0x40000040000b7882 */ /* 0x000fe20000000000 */
[----:B------:R-:W-:Y:S02]  /*1930*/  WARPGROUP.DEPBAR.LE gsb0, 0x0 ;  /* 0x00008000000079c5 */ /* 0x000fe40000010000 */
[----:B------:R-:W-:-:S06]  /*1940*/  WARPGROUP.ARRIVE ;  /* 0x00000000000079c5 */ /* 0x000fcc0000000000 */
[----:B------:R-:W-:Y:S01]  /*1950*/  HGMMA.64x128x16.F32 R24, gdesc[UR8], R24, gsb0 ;  /* 0x01e00000081879f0 */ /* 0x000fe20008000818 */
        /* <DEDUP_REMOVED lines=13> */
[----:B------:R-:W-:Y:S03]  /*1a30*/  HGMMA.64x128x16.F32 R24, gdesc[UR8], R24, gsb0 ;  /* 0x01e00000081879f0 */ /* 0x000fe60008000818 */
[----:B------:R-:W-:Y:S02]  /*1a40*/  WARPGROUP.DEPBAR.LE gsb0, 0x0 ;  /* 0x00008000000079c5 */ /* 0x000fe40000010000 */
[----:B------:R-:W-:Y:S05]  /*1a50*/  @!P2 BRA `(.L_x_22) ;  /* 0x000000040028a947 */ /* 0x000fea0003800000 */
[----:B------:R-:W-:Y:S01]  /*1a60*/  UIADD3 UR5, UR41, 0x1, URZ ;  /* 0x0000000129057890 */ /* 0x000fe2000fffe03f */
[----:B01----:R-:W-:Y:S02]  /*1a70*/  IMAD.U32 R0, RZ, RZ, UR44 ;  /* 0x0000002cff007e24 */ /* 0x003fe4000f8e00ff */
[----:B------:R-:W-:Y:S01]  /*1a80*/  IMAD.U32 R3, RZ, RZ, UR41 ;  /* 0x00000029ff037e24 */ /* 0x000fe2000f8e00ff */
[----:B------:R-:W-:-:S04]  /*1a90*/  UISETP.NE.AND UP0, UPT, UR5, 0x7, UPT ;  /* 0x000000070500788c */ /* 0x000fc8000bf05270 */
[----:B------:R-:W-:Y:S02]  /*1aa0*/  USEL UR6, URZ, 0x1, UP0 ;  /* 0x000000013f067887 */ /* 0x000fe40008000000 */
[----:B------:R-:W-:Y:S02]  /*1ab0*/  USEL UR5, UR5, URZ, UP0 ;  /* 0x0000003f05057287 */ /* 0x000fe40008000000 */
[----:B------:R-:W-:-:S06]  /*1ac0*/  ULOP3.LUT UR6, UR40, UR6, URZ, 0x3c, !UPT ;  /* 0x0000000628067292 */ /* 0x000fcc000f8e3c3f */
[----:B------:R-:W-:-:S07]  /*1ad0*/  IMAD.U32 R7, RZ, RZ, UR6 ;  /* 0x00000006ff077e24 */ /* 0x000fce000f8e00ff */
.L_x_29:
[----:B------:R-:W-:Y:S05]  /*1ae0*/  @!P0 BRA `(.L_x_23) ;  /* 0x0000000000048947 */ /* 0x000fea0003800000 */
[----:B------:R-:W-:Y:S01]  /*1af0*/  BPT.TRAP 0x1 ;  /* 0x000000040000795c */ /* 0x000fe20000300000 */
.L_x_23:
[----:B------:R-:W0:Y:S01]  /*1b00*/  S2UR UR7, SR_CgaCtaId ;  /* 0x00000000000779c3 */ /* 0x000e220000008800 */
[----:B------:R-:W-:Y:S01]  /*1b10*/  UMOV UR6, 0x400 ;  /* 0x0000040000067882 */ /* 0x000fe20000000000 */
[----:B------:R-:W-:Y:S01]  /*1b20*/  IMAD.U32 R5, RZ, RZ, UR5 ;  /* 0x00000005ff057e24 */ /* 0x000fe2000f8e00ff */
[----:B------:R-:W-:Y:S01]  /*1b30*/  SHF.L.U32 R4, R7, 0x1f, RZ ;  /* 0x0000001f07047819 */ /* 0x000fe200000006ff */
[----:B0-----:R-:W-:-:S06]  /*1b40*/  ULEA UR6, UR7, UR6, 0x18 ;  /* 0x0000000607067291 */ /* 0x001fcc000f8ec03f */
[----:B------:R-:W-:-:S04]  /*1b50*/  IMAD.U32 R6, RZ, RZ, UR6 ;  /* 0x00000006ff067e24 */ /* 0x000fc8000f8e00ff */
[----:B------:R-:W-:-:S04]  /*1b60*/  IMAD R5, R5, 0x8, R6 ;  /* 0x0000000805057824 */ /* 0x000fc800078e0206 */
[----:B------:R0:W1:Y:S01]  /*1b70*/  SYNCS.PHASECHK.TRANS64.TRYWAIT P1, [R5+URZ], R4 ;  /* 0x00000004050075a7 */ /* 0x000062000802017f */
[----:B------:R-:W-:Y:S05]  /*1b80*/  @!P0 BRA `(.L_x_24) ;  /* 0x0000000000048947 */ /* 0x000fea0003800000 */
[----:B------:R-:W-:Y:S01]  /*1b90*/  BPT.TRAP 0x1 ;  /* 0x000000040000795c */ /* 0x000fe20000300000 */
.L_x_24:
[----:B-1----:R-:W-:Y:S05]  /*1ba0*/  @P1 BRA `(.L_x_25) ;  /* 0x0000000000081947 */ /* 0x002fea0003800000 */
[----:B------:R-:W1:Y:S02]  /*1bb0*/  SYNCS.PHASECHK.TRANS64.TRYWAIT P1, [R5+URZ], R4 ;  /* 0x00000004050075a7 */ /* 0x000e64000802017f */
[----:B-1----:R-:W-:Y:S05]  /*1bc0*/  @!P1 BRA `(.L_x_26) ;  /* 0x0000006400309947 */ /* 0x002fea0003800000 */
.L_x_25:
[----:B------:R-:W-:Y:S01]  /*1bd0*/  ULEA UR6, UR5, UR45, 0xa ;  /* 0x0000002d05067291 */ /* 0x000fe2000f8e503f */
[----:B------:R-:W-:Y:S01]  /*1be0*/  WARPGROUP.ARRIVE ;  /* 0x00000000000079c5 */ /* 0x000fe20000000000 */
[----:B------:R-:W-:Y:S01]  /*1bf0*/  ULEA UR7, UR5, UR4, 0xa ;  /* 0x0000000405077291 */ /* 0x000fe2000f8e503f */
[----:B------:R-:W-:Y:S01]  /*1c00*/  UMOV UR9, 0x40000040 ;  /* 0x4000004000097882 */ /* 0x000fe20000000000 */
[----:B------:R-:W-:-:S03]  /*1c10*/  UMOV UR11, 0x40000040 ;  /* 0x40000040000b7882 */ /* 0x000fc60000000000 */
[----:B------:R-:W-:Y:S02]  /*1c20*/  UMOV UR8, UR6 ;  /* 0x0000000600087c82 */ /* 0x000fe40008000000 */
[----:B------:R-:W-:Y:S02]  /*1c30*/  UMOV UR10, UR7 ;  /* 0x00000007000a7c82 */ /* 0x000fe40008000000 */
[----:B------:R-:W-:Y:S01]  /*1c40*/  HGMMA.64x128x16.F32 R24, gdesc[UR8], R24, gsb0 ;  /* 0x01e00000081879f0 */ /* 0x000fe20008000818 */
[----:B------:R-:W-:Y:S02]  /*1c50*/  UIADD3 UR8, UR6, 0x2, URZ ;  /* 0x0000000206087890 */ /* 0x000fe4000fffe03f */
[----:B------:R-:W-:Y:S01]  /*1c60*/  UIADD3 UR10, UR7, 0x2, URZ ;  /* 0x00000002070a7890 */ /* 0x000fe2000fffe03f */
[----:B------:R-:W-:Y:S01]  /*1c70*/  UMOV UR9, 0x40000040 ;  /* 0x4000004000097882 */ /* 0x000fe20000000000 */
[----:B------:R-:W-:Y:S01]  /*1c80*/  UMOV UR11, 0x40000040 ;  /* 0x40000040000b7882 */ /* 0x000fe20000000000 */
[----:B------:R-:W-:-:S02]  /*1c90*/  WARPGROUP.DEPBAR.LE gsb0, 0x0 ;  /* 0x00008000000079c5 */ /* 0x000fc40000010000 */
        /* <DEDUP_REMOVED lines=18> */
[----:B------:R-:W-:Y:S01]  /*1dc0*/  BPT.TRAP 0x1 ;  /* 0x000000040000795c */ /* 0x000fe20000300000 */
.L_x_27:
[----:B------:R-:W-:-:S13]  /*1dd0*/  ISETP.NE.AND P1, PT, R22, RZ, PT ;  /* 0x000000ff1600720c */ /* 0x000fda0003f25270 */
[----:B01----:R-:W-:-:S04]  /*1de0*/  @P1 IMAD R4, R3, 0x8, R6 ;  /* 0x0000000803041824 */ /* 0x003fc800078e0206 */
[----:B------:R-:W-:-:S05]  /*1df0*/  @P1 VIADD R4, R4, 0x38 ;  /* 0x0000003804041836 */ /* 0x000fca0000000000 */
[----:B------:R-:W-:-:S04]  /*1e00*/  @P1 PRMT R4, R19, 0x654, R4 ;  /* 0x0000065413041816 */ /* 0x000fc80000000004 */
[----:B------:R0:W-:Y:S01]  /*1e10*/  @P1 SYNCS.ARRIVE.TRANS64.RED.A1T0 RZ, [R4+URZ], RZ ;  /* 0x000000ff04ff19a7 */ /* 0x0001e2000810043f */
[----:B------:R-:W-:-:S13]  /*1e20*/  ISETP.GT.U32.AND P1, PT, R18, 0x1, PT ;  /* 0x000000011200780c */ /* 0x000fda0003f24070 */
[----:B0-----:R-:W-:Y:S05]  /*1e30*/  @P1 BRA `(.L_x_28) ;  /* 0x0000000000041947 */ /* 0x001fea0003800000 */
[----:B------:R-:W-:Y:S01]  /*1e40*/  BPT.TRAP 0x1 ;  /* 0x000000040000795c */ /* 0x000fe20000300000 */
.L_x_28:
[----:B------:R-:W-:Y:S01]  /*1e50*/  UIADD3 UR5, UR5, 0x1, URZ ;  /* 0x0000000105057890 */ /* 0x000fe2000fffe03f */
[C---:B------:R-:W-:Y:S01]  /*1e60*/  ISETP.GT.AND P2, PT, R0.reuse, 0x1, PT ;  /* 0x000000010000780c */ /* 0x040fe20003f44270 */
[----:B------:R-:W-:Y:S02]  /*1e70*/  VIADD R3, R3, 0x1 ;  /* 0x0000000103037836 */ /* 0x000fe40000000000 */
[----:B------:R-:W-:Y:S01]  /*1e80*/  UISETP.NE.AND UP0, UPT, UR5, 0x7, UPT ;  /* 0x000000070500788c */ /* 0x000fe2000bf05270 */
[----:B------:R-:W-:Y:S02]  /*1e90*/  VIADD R0, R0, 0xffffffff ;  /* 0xffffffff00007836 */ /* 0x000fe40000000000 */
[C---:B------:R-:W-:Y:S01]  /*1ea0*/  ISETP.NE.AND P1, PT, R3.reuse, 0x7, PT ;  /* 0x000000070300780c */ /* 0x040fe20003f25270 */
[----:B------:R-:W-:Y:S02]  /*1eb0*/  USEL UR6, URZ, 0x1, UP0 ;  /* 0x000000013f067887 */ /* 0x000fe40008000000 */
[----:B------:R-:W-:Y:S01]  /*1ec0*/  USEL UR5, UR5, URZ, UP0 ;  /* 0x0000003f05057287 */ /* 0x000fe20008000000 */
[----:B------:R-:W-:-:S03]  /*1ed0*/  SEL R3, R3, RZ, P1 ;  /* 0x000000ff03037207 */ /* 0x000fc60000800000 */
[----:B------:R-:W-:Y:S01]  /*1ee0*/  LOP3.LUT R7, R7, UR6, RZ, 0x3c, !PT ;  /* 0x0000000607077c12 */ /* 0x000fe2000f8e3cff */
[----:B------:R-:W-:Y:S07]  /*1ef0*/  @P2 BRA `(.L_x_29) ;  /* 0xfffffff800f82947 */ /* 0x000fee000383ffff */
.L_x_22:
[----:B01----:R-:W0:Y:S02]  /*1f00*/  LDC R0, c[0x0][0x28c] ;  /* 0x0000a300ff007b82 */ /* 0x003e240000000800 */
[----:B0-----:R-:W-:-:S13]  /*1f10*/  ISETP.GE.AND P1, PT, R0, 0x1, PT ;  /* 0x000000010000780c */ /* 0x001fda0003f26270 */
[----:B------:R-:W-:Y:S05]  /*1f20*/  @!P1 BRA `(.L_x_30) ;  /* 0x0000000000509947 */ /* 0x000fea0003800000 */
[----:B------:R-:W-:Y:S05]  /*1f30*/  @!P0 BRA `(.L_x_31) ;  /* 0x0000000000048947 */ /* 0x000fea0003800000 */
[----:B------:R-:W-:Y:S01]  /*1f40*/  BPT.TRAP 0x1 ;  /* 0x000000040000795c */ /* 0x000fe20000300000 */
.L_x_31:
[----:B------:R-:W-:Y:S01]  /*1f50*/  ISETP.NE.AND P0, PT, R22, RZ, PT ;  /* 0x000000ff1600720c */ /* 0x000fe20003f05270 */
[----:B------:R-:W-:Y:S01]  /*1f60*/  BSSY B0, `(.L_x_32) ;  /* 0x000000e000007945 */ /* 0x000fe20003800000 */
[----:B------:R-:W-:-:S11]  /*1f70*/  ISETP.GT.U32.AND P1, PT, R18, 0x1, PT ;  /* 0x000000011200780c */ /* 0x000fd60003f24070 */
[----:B------:R-:W-:Y:S05]  /*1f80*/  @!P0 BRA `(.L_x_33) ;  /* 0x00000000002c8947 */ /* 0x000fea0003800000 */
[----:B------:R-:W-:-:S04]  /*1f90*/  UIADD3 UR6, UR44, UR41, URZ ;  /* 0x000000292c067290 */ /* 0x000fc8000fffe03f */
[----:B------:R-:W-:-:S04]  /*1fa0*/  UIMAD.WIDE.U32 UR4, UR6, 0x24924925, URZ ;  /* 0x24924925060478a5 */ /* 0x000fc8000f8e003f */
[----:B------:R-:W-:-:S04]  /*1fb0*/  UIADD3 UR4, UR6, -UR5, URZ ;  /* 0x8000000506047290 */ /* 0x000fc8000fffe03f */
[----:B------:R-:W-:-:S04]  /*1fc0*/  ULEA.HI UR4, UR4, UR5, URZ, 0x1f ;  /* 0x0000000504047291 */ /* 0x000fc8000f8ff83f */
[----:B------:R-:W-:-:S04]  /*1fd0*/  USHF.R.U32.HI UR4, URZ, 0x2, UR4 ;  /* 0x000000023f047899 */ /* 0x000fc80008011604 */
[----:B------:R-:W-:-:S06]  /*1fe0*/  UIMAD UR4, UR4, -0x7, UR6 ;  /* 0xfffffff9040478a4 */ /* 0x000fcc000f8e0206 */
[----:B------:R-:W-:-:S04]  /*1ff0*/  IMAD.U32 R3, RZ, RZ, UR4 ;  /* 0x00000004ff037e24 */ /* 0x000fc8000f8e00ff */
[----:B------:R-:W-:-:S04]  /*2000*/  IMAD R0, R3, 0x8, R6 ;  /* 0x0000000803007824 */ /* 0x000fc800078e0206 */
[----:B------:R-:W-:-:S05]  /*2010*/  VIADD R0, R0, 0x38 ;  /* 0x0000003800007836 */ /* 0x000fca0000000000 */
[----:B------:R-:W-:-:S04]  /*2020*/  PRMT R0, R19, 0x654, R0 ;  /* 0x0000065413007816 */ /* 0x000fc80000000000 */
[----:B------:R0:W-:Y:S03]  /*2030*/  SYNCS.ARRIVE.TRANS64.RED.A1T0 RZ, [R0+URZ], RZ ;  /* 0x000000ff00ff79a7 */ /* 0x0001e6000810043f */
.L_x_33:
[----:B------:R-:W-:Y:S05]  /*2040*/  BSYNC B0 ;  /* 0x0000000000007941 */ /* 0x000fea0003800000 */
.L_x_32:
[----:B------:R-:W-:Y:S05]  /*2050*/  @P1 BRA `(.L_x_30) ;  /* 0x0000000000041947 */ /* 0x000fea0003800000 */
[----:B------:R-:W-:Y:S01]  /*2060*/  BPT.TRAP 0x1 ;  /* 0x000000040000795c */ /* 0x000fe20000300000 */
.L_x_30:
[----:B------:R-:W-:Y:S01]  /*2070*/  UISETP.GE.U32.AND UP1, UPT, UR43, 0x7, UPT ;  /* 0x000000072b00788c */ /* 0x000fe2000bf26070 */
[----:B------:R-:W-:Y:S01]  /*2080*/  IMAD.SHL.U32 R100, R100, 0x80, RZ ;  /* 0x0000008064647824 */ /* 0x000fe200078e00ff */
[----:B------:R-:W-:Y:S01]  /*2090*/  UIADD3 UR41, UR43, UR41, URZ ;  /* 0x000000292b297290 */ /* 0x000fe2000fffe03f */
[----:B------:R-:W-:Y:S01]  /*20a0*/  SHF.R.S32.HI R11, RZ, 0x1f, R101 ;  /* 0x0000001fff0b7819 */ /* 0x000fe20000011465 */
[----:B------:R-:W-:Y:S01]  /*20b0*/  ULDC UR10, c[0x0][0x288] ;  /* 0x0000a200000a7ab9 */ /* 0x000fe20000000800 */
[----:B------:R-:W-:Y:S01]  /*20c0*/  IMAD.SHL.U32 R6, R103, 0x80, RZ ;  /* 0x0000008067067824 */ /* 0x000fe200078e00ff */
[C---:B------:R-:W-:Y:S01]  /*20d0*/  LOP3.LUT R8, R100.reuse, 0x6, R95, 0xf8, !PT ;  /* 0x0000000664087812 */ /* 0x040fe200078ef85f */
[----:B------:R-:W-:Y:S01]  /*20e0*/  UISETP.GT.U32.AND UP0, UPT, UR41, 0x6, UPT ;  /* 0x000000062900788c */ /* 0x000fe2000bf04070 */
[----:B------:R-:W-:Y:S01]  /*20f0*/  ISETP.GE.AND P0, PT, R100, UR10, PT ;  /* 0x0000000a64007c0c */ /* 0x000fe2000bf06270 */
[----:B------:R-:W-:Y:S01]  /*2100*/  ULDC.64 UR6, c[0x0][0x5d0] ;  /* 0x0001740000067ab9 */ /* 0x000fe20000000a00 */
[----:B------:R-:W-:Y:S01]  /*2110*/  ULDC UR11, c[0x0][0x284] ;  /* 0x0000a100000b7ab9 */ /* 0x000fe20000000800 */
[----:B------:R-:W-:Y:S01]  /*2120*/  @UP1 UIMAD.WIDE.U32 UR4, UR41, 0x24924925, URZ ;  /* 0x24924925290418a5 */ /* 0x000fe2000f8e003f */
[----:B------:R-:W-:Y:S01]  /*2130*/  SHF.R.S32.HI R9, RZ, 0x1f, R8 ;  /* 0x0000001fff097819 */ /* 0x000fe20000011408 */
[----:B0-----:R-:W-:Y:S01]  /*2140*/  IMAD R0, R11, UR6, RZ ;  /* 0x000000060b007c24 */ /* 0x001fe2000f8e02ff */
[----:B------:R-:W-:Y:S01]  /*2150*/  UISETP.LT.U32.AND UP0, UPT, UR43, 0x7, UP0 ;  /* 0x000000072b00788c */ /* 0x000fe20008701070 */
[----:B------:R-:W-:Y:S01]  /*2160*/  ISETP.GE.OR P0, PT, R6, UR11, P0 ;  /* 0x0000000b06007c0c */ /* 0x000fe20008706670 */
[----:B------:R-:W-:Y:S01]  /*2170*/  @UP1 UIADD3 UR4, UR41, -UR5, URZ ;  /* 0x8000000529041290 */ /* 0x000fe2000fffe03f */
[C---:B------:R-:W-:Y:S01]  /*2180*/  IMAD R3, R101.reuse, UR7, R0 ;  /* 0x0000000765037c24 */ /* 0x040fe2000f8e0200 */
[----:B------:R-:W-:Y:S01]  /*2190*/  ULDC.64 UR8, c[0x0][0x5c8] ;  /* 0x0001720000087ab9 */ /* 0x000fe20000000a00 */
[----:B------:R-:W-:Y:S01]  /*21a0*/  IMAD.WIDE.U32 R4, R101, UR6, R8 ;  /* 0x0000000665047c25 */ /* 0x000fe2000f8e0008 */
[----:B------:R-:W-:-:S02]  /*21b0*/  USEL UR6, URZ, 0x1, !UP0 ;  /* 0x000000013f067887 */ /* 0x000fc4000c000000 */
[----:B------:R-:W-:Y:S01]  /*21c0*/  @UP1 ULEA.HI UR4, UR4, UR5, URZ, 0x1f ;  /* 0x0000000504041291 */ /* 0x000fe2000f8ff83f */
[----:B------:R-:W-:Y:S01]  /*21d0*/  IMAD.WIDE R104, R103, 0x80, R88 ;  /* 0x0000008067687825 */ /* 0x000fe200078e0258 */
[----:B------:R-:W-:Y:S02]  /*21e0*/  ULOP3.LUT UR40, UR40, UR6, URZ, 0x3c, !UPT ;  /* 0x0000000628287292 */ /* 0x000fe4000f8e3c3f */
[----:B------:R-:W-:Y:S01]  /*21f0*/  @UP1 USHF.R.U32.HI UR4, URZ, 0x2, UR4 ;  /* 0x000000023f041899 */ /* 0x000fe20008011604 */
[----:B------:R-:W-:Y:S02]  /*2200*/  IMAD.IADD R5, R5, 0x1, R3 ;  /* 0x0000000105057824 */ /* 0x000fe400078e0203 */
[----:B------:R-:W-:Y:S01]  /*2210*/  IMAD R3, R105, UR8, RZ ;  /* 0x0000000869037c24 */ /* 0x000fe2000f8e02ff */
[----:B------:R-:W-:Y:S01]  /*2220*/  @UP1 ULOP3.LUT UR40, UR40, 0x1, UR4, 0x78, !UPT ;  /* 0x0000000128281892 */ /* 0x000fe2000f8e7804 */
[----:B------:R-:W-:-:S04]  /*2230*/  IMAD.WIDE.U32 R106, R104, UR8, R4 ;  /* 0x00000008686a7c25 */ /* 0x000fc8000f8e0004 */
[----:B------:R-:W-:Y:S02]  /*2240*/  IMAD R7, R104, UR9, R3 ;  /* 0x0000000968077c24 */ /* 0x000fe4000f8e0203 */
[----:B------:R-:W-:Y:S01]  /*2250*/  IMAD.MOV.U32 R0, RZ, RZ, -0x1 ;  /* 0xffffffffff007424 */ /* 0x000fe200078e00ff */
[----:B------:R-:W-:Y:S06]  /*2260*/  @P0 BRA `(.L_x_34) ;  /* 0x00000040001c0947 */ /* 0x000fec0003800000 */
[----:B-----5:R-:W-:Y:S01]  /*2270*/  FSETP.NEU.AND P0, PT, R90, RZ, PT ;  /* 0x000000ff5a00720b */ /* 0x020fe20003f0d000 */
[----:B------:R-:W-:Y:S01]  /*2280*/  IMAD.IADD R4, R94, 0x1, -R100 ;  /* 0x000000015e047824 */ /* 0x000fe200078e0a64 */
[----:B------:R-:W-:Y:S01]  /*2290*/  BSSY B0, `(.L_x_34) ;  /* 0x0000404000007945 */ /* 0x000fe20003800000 */
[----:B------:R-:W-:Y:S02]  /*22a0*/  IMAD.IADD R3, R99, 0x1, -R6 ;  /* 0x0000000163037824 */ /* 0x000fe400078e0a06 */
[----:B------:R-:W-:Y:S01]  /*22b0*/  IMAD.IADD R103, R107, 0x1, R7 ;  /* 0x000000016b677824 */ /* 0x000fe200078e0207 */
[----:B------:R-:W-:-:S04]  /*22c0*/  ISETP.GT.AND P2, PT, R4, RZ, PT ;  /* 0x000000ff0400720c */ /* 0x000fc80003f44270 */
[----:B------:R-:W-:-:S03]  /*22d0*/  ISETP.GT.AND P1, PT, R3, RZ, P2 ;  /* 0x000000ff0300720c */ /* 0x000fc60001724270 */
[----:B------:R-:W-:Y:S10]  /*22e0*/  @!P0 BRA `(.L_x_35) ;  /* 0x0000002c00288947 */ /* 0x000ff40003800000 */
[----:B------:R-:W0:Y:S01]  /*22f0*/  LDC.64 R110, c[0x0][0x5b8] ;  /* 0x00016e00ff6e7b82 */ /* 0x000e220000000a00 */
[----:B------:R-:W-:-:S07]  /*2300*/  ULDC.64 UR4, c[0x0][0x5c0] ;  /* 0x0001700000047ab9 */ /* 0x000fce0000000a00 */
[----:B------:R-:W1:Y:S08]  /*2310*/  LDC.64 R112, c[0x0][0x5b0] ;  /* 0x00016c00ff707b82 */ /* 0x000e700000000a00 */
[----:B------:R-:W2:Y:S01]  /*2320*/  LDC.64 R114, c[0x0][0x5a8] ;  /* 0x00016a00ff727b82 */ /* 0x000ea20000000a00 */
[-C--:B0-----:R-:W-:Y:S02]  /*2330*/  IMAD R6, R11, R110.reuse, RZ ;  /* 0x0000006e0b067224 */ /* 0x081fe400078e02ff */
[----:B------:R-:W-:-:S04]  /*2340*/  IMAD.WIDE.U32 R108, R101, R110, R8 ;  /* 0x0000006e656c7225 */ /* 0x000fc800078e0008 */
[----:B------:R-:W-:Y:S02]  /*2350*/  IMAD R107, R101, R111, R6 ;  /* 0x0000006f656b7224 */ /* 0x000fe400078e0206 */
[-C--:B-1----:R-:W-:Y:S02]  /*2360*/  IMAD R5, R105, R112.reuse, RZ ;  /* 0x0000007069057224 */ /* 0x082fe400078e02ff */
[----:B------:R-:W-:Y:S02]  /*2370*/  IMAD.IADD R13, R109, 0x1, R107 ;  /* 0x000000016d0d7824 */ /* 0x000fe400078e026b */
[----:B------:R-:W-:Y:S02]  /*2380*/  IMAD.MOV.U32 R12, RZ, RZ, R108 ;  /* 0x000000ffff0c7224 */ /* 0x000fe400078e006c */
[C---:B------:R-:W-:Y:S02]  /*2390*/  IMAD R111, R104.reuse, R113, R5 ;  /* 0x00000071686f7224 */ /* 0x040fe400078e0205 */
[----:B------:R-:W-:-:S04]  /*23a0*/  IMAD.WIDE.U32 R6, R104, R112, R12 ;  /* 0x0000007068067225 */ /* 0x000fc800078e000c */
[----:B------:R-:W-:Y:S01]  /*23b0*/  IMAD.IADD R5, R7, 0x1, R111 ;  /* 0x0000000107057824 */ /* 0x000fe200078e026f */
[----:B--2---:R-:W-:-:S04]  /*23c0*/  LEA R14, P0, R6, R114, 0x1 ;  /* 0x00000072060e7211 */ /* 0x004fc800078008ff */
[----:B------:R-:W-:-:S05]  /*23d0*/  LEA.HI.X R15, R6, R115, R5, 0x1, P0 ;  /* 0x00000073060f7211 */ /* 0x000fca00000f0c05 */
[----:B------:R0:W2:Y:S01]  /*23e0*/  @P1 LDG.E.LTC128B.U16 R5, desc[UR38][R14.64] ;  /* 0x000000260e051981 */ /* 0x0000a2000c1e1520 */
[----:B------:R-:W-:Y:S01]  /*23f0*/  LEA R10, P0, R106, UR4, 0x1 ;  /* 0x000000046a0a7c11 */ /* 0x000fe2000f8008ff */
[----:B------:R-:W-:Y:S01]  /*2400*/  IMAD.WIDE.U32 R6, R104, R112, R8 ;  /* 0x0000007068067225 */ /* 0x000fe200078e0008 */
[----:B------:R-:W-:Y:S03]  /*2410*/  BSSY B1, `(.L_x_36) ;  /* 0x0000012000017945 */ /* 0x000fe60003800000 */
[----:B------:R-:W-:Y:S02]  /*2420*/  IMAD.IADD R7, R111, 0x1, R7 ;  /* 0x000000016f077824 */ /* 0x000fe400078e0207 */
[----:B------:R-:W-:Y:S01]  /*2430*/  IMAD.WIDE.U32 R20, R101, R110, R6 ;  /* 0x0000006e65147225 */ /* 0x000fe200078e0006 */
[----:B0-----:R-:W-:-:S03]  /*2440*/  SHF.L.U64.HI R15, R112, 0x3, R113 ;  /* 0x00000003700f7819 */ /* 0x001fc60000010271 */
[----:B------:R-:W-:Y:S01]  /*2450*/  IMAD.IADD R7, R107, 0x1, R21 ;  /* 0x000000016b077824 */ /* 0x000fe200078e0215 */
[----:B------:R-:W-:Y:S01]  /*2460*/  LEA R6, P4, R20, R114, 0x1 ;  /* 0x0000007214067211 */ /* 0x000fe200078808ff */
[----:B------:R-:W-:-:S03]  /*2470*/  IMAD.SHL.U32 R14, R112, 0x8, RZ ;  /* 0x00000008700e7824 */ /* 0x000fc600078e00ff */
[----:B------:R-:W-:Y:S01]  /*2480*/  LEA.HI.X R7, R20, R115, R7, 0x1, P4 ;  /* 0x0000007314077211 */ /* 0x000fe200020f0c07 */
[----:B--2---:R-:W-:-:S05]  /*2490*/  HADD2.F32 R11, -RZ, R5.H0_H0 ;  /* 0x20000005ff0b7230 */ /* 0x004fca0000004100 */
[----:B------:R-:W-:-:S04]  /*24a0*/  FMUL R11, R11, R90 ;  /* 0x0000005a0b0b7220 */ /* 0x000fc80000400000 */
[----:B------:R-:W-:Y:S01]  /*24b0*/  FFMA R24, R24, R23, R11 ;  /* 0x0000001718187223 */ /* 0x000fe2000000000b */
[----:B------:R-:W-:Y:S02]  /*24c0*/  LEA.HI.X R11, R106, UR5, R103, 0x1, P0 ;  /* 0x000000056a0b7c11 */ /* 0x000fe400080f0c67 */
[----:B------:R-:W-:Y:S02]  /*24d0*/  ISETP.GT.AND P0, PT, R4, 0x1, PT ;  /* 0x000000010400780c */ /* 0x000fe40003f04270 */
[----:B------:R-:W-:Y:S02]  /*24e0*/  F2FP.F16.F32.PACK_AB R24, RZ, R24 ;  /* 0x00000018ff18723e */ /* 0x000fe400000000ff */
[----:B------:R-:W-:-:S03]  /*24f0*/  ISETP.GT.AND P3, PT, R3, RZ, P0 ;  /* 0x000000ff0300720c */ /* 0x000fc60000764270 */
[----:B------:R0:W-:Y:S10]  /*2500*/  @P1 STG.E.U16 desc[UR38][R10.64], R24 ;  /* 0x000000180a001986 */ /* 0x0001f4000c101526 */
[----:B------:R-:W-:Y:S05]  /*2510*/  @!P3 BRA `(.L_x_37) ;  /* 0x000000000004b947 */ /* 0x000fea0003800000 */
[----:B------:R1:W5:Y:S02]  /*2520*/  LDG.E.LTC128B.U16 R5, desc[UR38][R6.64+0x2] ;  /* 0x0000022606057981 */ /* 0x000364000c1e1520 */
.L_x_37:
[----:B------:R-:W-:Y:S05]  /*2530*/  BSYNC B1 ;  /* 0x0000000000017941 */ /* 0x000fea0003800000 */
.L_x_36:
[----:B-----5:R-:W-:Y:S01]  /*2540*/  HADD2.F32 R103, -RZ, R5.H0_H0 ;  /* 0x20000005ff677230 */ /* 0x020fe20000004100 */
[----:B------:R-:W-:Y:S01]  /*2550*/  ISETP.GT.AND P2, PT, R3, 0x8, P2 ;  /* 0x000000080300780c */ /* 0x000fe20001744270 */
[----:B------:R-:W-:Y:S01]  /*2560*/  IMAD.WIDE.U32 R20, R104, R112, R14 ;  /* 0x0000007068147225 */ /* 0x000fe200078e000e */
[----:B0-----:R-:W-:-:S03]  /*2570*/  PRMT R24, R5, 0x7610, R24 ;  /* 0x0000761005187816 */ /* 0x001fc60000000018 */
[----:B------:R-:W-:Y:S01]  /*2580*/  FMUL R12, R103, R90 ;  /* 0x0000005a670c7220 */ /* 0x000fe20000400000 */
[----:B------:R-:W-:Y:S01]  /*2590*/  IMAD.IADD R111, R111, 0x1, R21 ;  /* 0x000000016f6f7824 */ /* 0x000fe200078e0215 */
[----:B------:R-:W-:Y:S02]  /*25a0*/  IADD3 R108, P1, R108, R20, RZ ;  /* 0x000000146c6c7210 */ /* 0x000fe40007f3e0ff */
[----:B------:R-:W-:-:S03]  /*25b0*/  FFMA R12, R25, R23, R12 ;  /* 0x00000017190c7223 */ /* 0x000fc6000000000c */
[----:B------:R-:W-:Y:S01]  /*25c0*/  IMAD.X R13, R111, 0x1, R13, P1 ;  /* 0x000000016f0d7824 */ /* 0x000fe200008e060d */
[C---:B------:R-:W-:Y:S02]  /*25d0*/  LEA R14, P1, R108.reuse, R114, 0x1 ;  /* 0x000000726c0e7211 */ /* 0x040fe400078208ff */
[----:B------:R-:W-:Y:S02]  /*25e0*/  F2FP.F16.F32.PACK_AB R12, RZ, R12 ;  /* 0x0000000cff0c723e */ /* 0x000fe400000000ff */
[----:B------:R-:W-:Y:S02]  /*25f0*/  LEA.HI.X R15, R108, R115, R13, 0x1, P1 ;  /* 0x000000736c0f7211 */ /* 0x000fe400008f0c0d */
[----:B------:R-:W-:-:S05]  /*2600*/  PRMT R21, R12, 0x7610, R21 ;  /* 0x000076100c157816 */ /* 0x000fca0000000015 */
[----:B------:R0:W-:Y:S04]  /*2610*/  @P3 STG.E.U16 desc[UR38][R10.64+0x2], R21 ;  /* 0x000002150a003986 */ /* 0x0001e8000c101526 */
[----:B------:R-:W2:Y:S01]  /*2620*/  @P2 LDG.E.LTC128B.U16 R24, desc[UR38][R14.64] ;  /* 0x000000260e182981 */ /* 0x000ea2000c1e1520 */
[----:B------:R-:W-:Y:S01]  /*2630*/  IADD3 R20, P1, R8, R20, RZ ;  /* 0x0000001408147210 */ /* 0x000fe20007f3e0ff */
[----:B------:R-:W-:Y:S01]  /*2640*/  BSSY B1, `(.L_x_38) ;  /* 0x0000011000017945 */ /* 0x000fe20003800000 */
[----:B------:R-:W-:Y:S02]  /*2650*/  SHF.L.U64.HI R13, R91, 0x1, R92 ;  /* 0x000000015b0d7819 */ /* 0x000fe4000001025c */
[----:B------:R-:W-:Y:S01]  /*2660*/  ISETP.GT.AND P0, PT, R3, 0x8, P0 ;  /* 0x000000080300780c */ /* 0x000fe20000704270 */
[----:B0-----:R-:W-:Y:S01]  /*2670*/  IMAD.X R21, R9, 0x1, R111, P1 ;  /* 0x0000000109157824 */ /* 0x001fe200008e066f */
[----:B------:R-:W-:Y:S01]  /*2680*/  LEA R12, P1, R91, R10, 0x1 ;  /* 0x0000000a5b0c7211 */ /* 0x000fe200078208ff */
[----:B------:R-:W-:-:S04]  /*2690*/  IMAD.WIDE.U32 R20, R101, R110, R20 ;  /* 0x0000006e65147225 */ /* 0x000fc800078e0014 */
[----:B------:R-:W-:Y:S01]  /*26a0*/  IMAD.X R13, R13, 0x1, R11, P1 ;  /* 0x000000010d0d7824 */ /* 0x000fe200008e060b */
[----:B------:R-:W-:Y:S01]  /*26b0*/  LEA R8, P3, R20, R114, 0x1 ;  /* 0x0000007214087211 */ /* 0x000fe200078608ff */
[----:B------:R-:W-:-:S05]  /*26c0*/  IMAD.IADD R9, R107, 0x1, R21 ;  /* 0x000000016b097824 */ /* 0x000fca00078e0215 */
[----:B------:R-:W-:Y:S01]  /*26d0*/  LEA.HI.X R9, R20, R115, R9, 0x1, P3 ;  /* 0x0000007314097211 */ /* 0x000fe200018f0c09 */
[----:B--2---:R-:W-:-:S05]  /*26e0*/  HADD2.F32 R5, -RZ, R24.H0_H0 ;  /* 0x20000018ff057230 */ /* 0x004fca0000004100 */
[----:B------:R-:W-:-:S04]  /*26f0*/  FMUL R5, R5, R90 ;  /* 0x0000005a05057220 */ /* 0x000fc80000400000 */
[----:B------:R-:W-:-:S05]  /*2700*/  FFMA R5, R26, R23, R5 ;  /* 0x000000171a057223 */ /* 0x000fca0000000005 */
[----:B------:R-:W-:-:S05]  /*2710*/  F2FP.F16.F32.PACK_AB R5, RZ, R5 ;  /* 0x00000005ff05723e */ /* 0x000fca00000000ff */
[----:B------:R0:W-:Y:S01]  /*2720*/  @P2 STG.E.U16 desc[UR38][R12.64], R5 ;  /* 0x000000050c002986 */ /* 0x0001e2000c101526 */
[----:B------:R-:W-:Y:S05]  /*2730*/  @!P0 BRA `(.L_x_39) ;  /* 0x0000000000048947 */ /* 0x000fea0003800000 */
[----:B------:R2:W5:Y:S02]  /*2740*/  LDG.E.LTC128B.U16 R24, desc[UR38][R8.64+0x2] ;  /* 0x0000022608187981 */ /* 0x000564000c1e1520 */
.L_x_39:
[----:B------:R-:W-:Y:S05]  /*2750*/  BSYNC B1 ;  /* 0x0000000000017941 */ /* 0x000fea0003800000 */
.L_x_38:
[----:B0----5:R-:W-:Y:S01]  /*2760*/  HADD2.F32 R5, -RZ, R24.H0_H0 ;  /* 0x20000018ff057230 */ /* 0x021fe20000004100 */
[----:B------:R-:W-:Y:S01]  /*2770*/  ISETP.GT.AND P1, PT, R4, 0x8, PT ;  /* 0x000000080400780c */ /* 0x000fe20003f24270 */
[----:B------:R-:W-:Y:S03]  /*2780*/  BSSY B1, `(.L_x_40) ;  /* 0x0000008000017945 */ /* 0x000fe60003800000 */
[----:B------:R-:W-:Y:S01]  /*2790*/  FMUL R14, R5, R90 ;  /* 0x0000005a050e7220 */ /* 0x000fe20000400000 */
[----:B------:R-:W-:-:S03]  /*27a0*/  ISETP.GT.AND P2, PT, R3, RZ, P1 ;  /* 0x000000ff0300720c */ /* 0x000fc60000f44270 */
[----:B------:R-:W-:-:S05]  /*27b0*/  FFMA R14, R27, R23, R14 ;  /* 0x000000171b0e7223 */ /* 0x000fca000000000e */
[----:B------:R-:W-:-:S05]  /*27c0*/  F2FP.F16.F32.PACK_AB R14, RZ, R14 ;  /* 0x0000000eff0e723e */ /* 0x000fca00000000ff */
[----:B------:R0:W-:Y:S01]  /*27d0*/  @P0 STG.E.U16 desc[UR38][R12.64+0x2], R14 ;  /* 0x0000020e0c000986 */ /* 0x0001e2000c101526 */
[----:B------:R-:W-:Y:S05]  /*27e0*/  @!P2 BRA `(.L_x_41) ;  /* 0x000000000004a947 */ /* 0x000fea0003800000 */
[----:B------:R3:W5:Y:S02]  /*27f0*/  LDG.E.LTC128B.U16 R24, desc[UR38][R6.64+0x10] ;  /* 0x0000102606187981 */ /* 0x000764000c1e1520 */
.L_x_41:
[----:B------:R-:W-:Y:S05]  /*2800*/  BSYNC B1 ;  /* 0x0000000000017941 */ /* 0x000fea0003800000 */
.L_x_40:
[----:B-----5:R-:W-:Y:S01]  /*2810*/  HADD2.F32 R5, -RZ, R24.H0_H0 ;  /* 0x20000018ff057230 */ /* 0x020fe20000004100 */
        /* <DEDUP_REMOVED lines=9> */
.L_x_43:
[----:B------:R-:W-:Y:S05]  /*28b0*/  BSYNC B1 ;  /* 0x0000000000017941 */ /* 0x000fea0003800000 */
.L_x_42:
[----:B----45:R-:W-:Y:S01]  /*28c0*/  HADD2.F32 R5, -RZ, R24.H0_H0 ;  /* 0x20000018ff057230 */ /* 0x030fe20000004100 */
[----:B------:R-:W-:Y:S01]  /*28d0*/  ISETP.GT.AND P1, PT, R3, 0x8, P1 ;  /* 0x000000080300780c */ /* 0x000fe20000f24270 */
[----:B------:R-:W-:Y:S03]  /*28e0*/  BSSY B1, `(.L_x_44) ;  /* 0x0000007000017945 */ /* 0x000fe60003800000 */
[----:B0-----:R-:W-:-:S04]  /*28f0*/  FMUL R14, R5, R90 ;  /* 0x0000005a050e7220 */ /* 0x001fc80000400000 */
[----:B------:R-:W-:-:S05]  /*2900*/  FFMA R14, R29, R23, R14 ;  /* 0x000000171d0e7223 */ /* 0x000fca000000000e */
[----:B------:R-:W-:-:S05]  /*2910*/  F2FP.F16.F32.PACK_AB R14, RZ, R14 ;  /* 0x0000000eff0e723e */ /* 0x000fca00000000ff */
[----:B------:R0:W-:Y:S01]  /*2920*/  @P3 STG.E.U16 desc[UR38][R10.64+0x12], R14 ;  /* 0x0000120e0a003986 */ /* 0x0001e2000c101526 */
[----:B------:R-:W-:Y:S05]  /*2930*/  @!P1 BRA `(.L_x_45) ;  /* 0x0000000000049947 */ /* 0x000fea0003800000 */
[----:B------:R4:W5:Y:S02]  /*2940*/  LDG.E.LTC128B.U16 R24, desc[UR38][R8.64+0x10] ;  /* 0x0000102608187981 */ /* 0x000964000c1e1520 */
.L_x_45:
[----:B------:R-:W-:Y:S05]  /*2950*/  BSYNC B1 ;  /* 0x0000000000017941 */ /* 0x000fea0003800000 */
.L_x_44:
[----:B-----5:R-:W-:Y:S01]  /*2960*/  HADD2.F32 R5, -RZ, R24.H0_H0 ;  /* 0x20000018ff057230 */ /* 0x020fe20000004100 */
[----:B------:R-:W-:Y:S01]  /*2970*/  ISETP.GT.AND P0, PT, R3, 0x8, P0 ;  /* 0x000000080300780c */ /* 0x000fe20000704270 */
[----:B------:R-:W-:Y:S03]  /*2980*/  BSSY B1, `(.L_x_46) ;  /* 0x0000007000017945 */ /* 0x000fe60003800000 */
[----:B------:R-:W-:-:S04]  /*2990*/  FMUL R5, R5, R90 ;  /* 0x0000005a05057220 */ /* 0x000fc80000400000 */
[----:B------:R-:W-:-:S05]  /*29a0*/  FFMA R5, R30, R23, R5 ;  /* 0x000000171e057223 */ /* 0x000fca0000000005 */
[----:B------:R-:W-:-:S05]  /*29b0*/  F2FP.F16.F32.PACK_AB R5, RZ, R5 ;  /* 0x00000005ff05723e */ /* 0x000fca00000000ff */
[----:B------:R0:W-:Y:S01]  /*29c0*/  @P1 STG.E.U16 desc[UR38][R12.64+0x10], R5 ;  /* 0x000010050c001986 */ /* 0x0001e2000c101526 */
[----:B------:R-:W-:Y:S05]  /*29d0*/  @!P0 BRA `(.L_x_47) ;  /* 0x0000000000048947 */ /* 0x000fea0003800000 */
[----:B------:R0:W5:Y:S02]  /*29e0*/  LDG.E.LTC128B.U16 R24, desc[UR38][R8.64+0x12] ;  /* 0x0000122608187981 */ /* 0x000164000c1e1520 */
.L_x_47:
[----:B------:R-:W-:Y:S05]  /*29f0*/  BSYNC B1 ;  /* 0x0000000000017941 */ /* 0x000fea0003800000 */
.L_x_46:
        /* <DEDUP_REMOVED lines=10> */
.L_x_49:
[----:B------:R-:W-:Y:S05]  /*2aa0*/  BSYNC B1 ;  /* 0x0000000000017941 */ /* 0x000fea0003800000 */
.L_x_48:
        /* <DEDUP_REMOVED lines=10> */
.L_x_51:
[----:B------:R-:W-:Y:S05]  /*2b50*/  BSYNC B1 ;  /* 0x0000000000017941 */ /* 0x000fea0003800000 */
.L_x_50:
[----:B0----5:R-:W-:Y:S01]  /*2b60*/  HADD2.F32 R5, -RZ, R24.H0_H0 ;  /* 0x20000018ff057230 */ /* 0x021fe20000004100 */
        /* <DEDUP_REMOVED lines=8> */
.L_x_53:
[----:B------:R-:W-:Y:S05]  /*2bf0*/  BSYNC B1 ;  /* 0x0000000000017941 */ /* 0x000fea0003800000 */
.L_x_52:
        /* <DEDUP_REMOVED lines=9> */
.L_x_55:
[----:B------:R-:W-:Y:S05]  /*2c90*/  BSYNC B1 ;  /* 0x0000000000017941 */ /* 0x000fea0003800000 */
.L_x_54:
        /* <DEDUP_REMOVED lines=10> */
.L_x_57:
[----:B------:R-:W-:Y:S05]  /*2d40*/  BSYNC B1 ;  /* 0x0000000000017941 */ /* 0x000fea0003800000 */
.L_x_56:
        /* <DEDUP_REMOVED lines=10> */
.L_x_59:
[----:B------:R-:W-:Y:S05]  /*2df0*/  BSYNC B1 ;  /* 0x0000000000017941 */ /* 0x000fea0003800000 */
.L_x_58:
        /* <DEDUP_REMOVED lines=9> */
.L_x_61:
[----:B------:R-:W-:Y:S05]  /*2e90*/  BSYNC B1 ;  /* 0x0000000000017941 */ /* 0x000fea0003800000 */
.L_x_60:
        /* <DEDUP_REMOVED lines=9> */
.L_x_63:
[----:B------:R-:W-:Y:S05]  /*2f30*/  BSYNC B1 ;  /* 0x0000000000017941 */ /* 0x000fea0003800000 */
.L_x_62:
        /* <DEDUP_REMOVED lines=10> */
.L_x_65:
[----:B------:R-:W-:Y:S05]  /*2fe0*/  BSYNC B1 ;  /* 0x0000000000017941 */ /* 0x000fea0003800000 */
.L_x_64:
        /* <DEDUP_REMOVED lines=10> */
.L_x_67:
[----:B------:R-:W-:Y:S05]  /*3090*/  BSYNC B1 ;  /* 0x0000000000017941 */ /* 0x000fea0003800000 */
.L_x_66:
        /* <DEDUP_REMOVED lines=9> */
.L_x_69:
[----:B------:R-:W-:Y:S05]  /*3130*/  BSYNC B1 ;  /* 0x0000000000017941 */ /* 0x000fea0003800000 */
.L_x_68:
        /* <DEDUP_REMOVED lines=9> */
.L_x_71:
[----:B------:R-:W-:Y:S05]  /*31d0*/  BSYNC B1 ;  /* 0x0000000000017941 */ /* 0x000fea0003800000 */
.L_x_70:
        /* <DEDUP_REMOVED lines=10> */
.L_x_73:
[----:B------:R-:W-:Y:S05]  /*3280*/  BSYNC B1 ;  /* 0x0000000000017941 */ /* 0x000fea0003800000 */
.L_x_72:
        /* <DEDUP_REMOVED lines=10> */
.L_x_75:
[----:B------:R-:W-:Y:S05]  /*3330*/  BSYNC B1 ;  /* 0x0000000000017941 */ /* 0x000fea0003800000 */
.L_x_74:
        /* <DEDUP_REMOVED lines=9> */
.L_x_77:
[----:B------:R-:W-:Y:S05]  /*33d0*/  BSYNC B1 ;  /* 0x0000000000017941 */ /* 0x000fea0003800000 */
.L_x_76:
        /* <DEDUP_REMOVED lines=9> */
.L_x_79:
[----:B------:R-:W-:Y:S05]  /*3470*/  BSYNC B1 ;  /* 0x0000000000017941 */ /* 0x000fea0003800000 */
.L_x_78:
        /* <DEDUP_REMOVED lines=10> */
.L_x_81:
[----:B------:R-:W-:Y:S05]  /*3520*/  BSYNC B1 ;  /* 0x0000000000017941 */ /* 0x000fea0003800000 */
.L_x_80:
        /* <DEDUP_REMOVED lines=10> */
.L_x_83:
[----:B------:R-:W-:Y:S05]  /*35d0*/  BSYNC B1 ;  /* 0x0000000000017941 */ /* 0x000fea0003800000 */
.L_x_82:
        /* <DEDUP_REMOVED lines=9> */
.L_x_85:
[----:B------:R-:W-:Y:S05]  /*3670*/  BSYNC B1 ;  /* 0x0000000000017941 */ /* 0x000fea0003800000 */
.L_x_84:
        /* <DEDUP_REMOVED lines=9> */
.L_x_87:
[----:B------:R-:W-:Y:S05]  /*3710*/  BSYNC B1 ;  /* 0x0000000000017941 */ /* 0x000fea0003800000 */
.L_x_86:
        /* <DEDUP_REMOVED lines=10> */
.L_x_89:
[----:B------:R-:W-:Y:S05]  /*37c0*/  BSYNC B1 ;  /* 0x0000000000017941 */ /* 0x000fea0003800000 */
.L_x_88:
        /* <DEDUP_REMOVED lines=10> */
.L_x_91:
[----:B------:R-:W-:Y:S05]  /*3870*/  BSYNC B1 ;  /* 0x0000000000017941 */ /* 0x000fea0003800000 */
.L_x_90:
        /* <DEDUP_REMOVED lines=9> */
.L_x_93:
[----:B------:R-:W-:Y:S05]  /*3910*/  BSYNC B1 ;  /* 0x0000000000017941 */ /* 0x000fea0003800000 */
.L_x_92:
        /* <DEDUP_REMOVED lines=9> */
.L_x_95:
[----:B------:R-:W-:Y:S05]  /*39b0*/  BSYNC B1 ;  /* 0x0000000000017941 */ /* 0x000fea0003800000 */
.L_x_94:
        /* <DEDUP_REMOVED lines=10> */
.L_x_97:
[----:B------:R-:W-:Y:S05]  /*3a60*/  BSYNC B1 ;  /* 0x0000000000017941 */ /* 0x000fea0003800000 */
.L_x_96:
        /* <DEDUP_REMOVED lines=10> */
.L_x_99:
[----:B------:R-:W-:Y:S05]  /*3b10*/  BSYNC B1 ;  /* 0x0000000000017941 */ /* 0x000fea0003800000 */
.L_x_98:
        /* <DEDUP_REMOVED lines=9> */
.L_x_101:
[----:B------:R-:W-:Y:S05]  /*3bb0*/  BSYNC B1 ;  /* 0x0000000000017941 */ /* 0x000fea0003800000 */
.L_x_100:
        /* <DEDUP_REMOVED lines=9> */
.L_x_103:
[----:B------:R-:W-:Y:S05]  /*3c50*/  BSYNC B1 ;  /* 0x0000000000017941 */ /* 0x000fea0003800000 */
.L_x_102:
        /* <DEDUP_REMOVED lines=10> */
.L_x_105:
[----:B------:R-:W-:Y:S05]  /*3d00*/  BSYNC B1 ;  /* 0x0000000000017941 */ /* 0x000fea0003800000 */
.L_x_104:
        /* <DEDUP_REMOVED lines=10> */
.L_x_107:
[----:B------:R-:W-:Y:S05]  /*3db0*/  BSYNC B1 ;  /* 0x0000000000017941 */ /* 0x000fea0003800000 */
.L_x_106:
        /* <DEDUP_REMOVED lines=9> */
.L_x_109:
[----:B------:R-:W-:Y:S05]  /*3e50*/  BSYNC B1 ;  /* 0x0000000000017941 */ /* 0x000fea0003800000 */
.L_x_108:
        /* <DEDUP_REMOVED lines=9> */
.L_x_111:
[----:B------:R-:W-:Y:S05]  /*3ef0*/  BSYNC B1 ;  /* 0x0000000000017941 */ /* 0x000fea0003800000 */
.L_x_110:
        /* <DEDUP_REMOVED lines=10> */
.L_x_113:
[----:B------:R-:W-:Y:S05]  /*3fa0*/  BSYNC B1 ;  /* 0x0000000000017941 */ /* 0x000fea0003800000 */
.L_x_112:
        /* <DEDUP_REMOVED lines=10> */
.L_x_115:
[----:B------:R-:W-:Y:S05]  /*4050*/  BSYNC B1 ;  /* 0x0000000000017941 */ /* 0x000fea0003800000 */
.L_x_114:
        /* <DEDUP_REMOVED lines=9> */
.L_x_117:
[----:B------:R-:W-:Y:S05]  /*40f0*/  BSYNC B1 ;  /* 0x0000000000017941 */ /* 0x000fea0003800000 */
.L_x_116:
        /* <DEDUP_REMOVED lines=9> */
.L_x_119:
[----:B------:R-:W-:Y:S05]  /*4190*/  BSYNC B1 ;  /* 0x0000000000017941 */ /* 0x000fea0003800000 */
.L_x_118:
        /* <DEDUP_REMOVED lines=10> */
.L_x_121:
[----:B------:R-:W-:Y:S05]  /*4240*/  BSYNC B1 ;  /* 0x0000000000017941 */ /* 0x000fea0003800000 */
.L_x_120:
        /* <DEDUP_REMOVED lines=10> */
.L_x_123:
[----:B------:R-:W-:Y:S05]  /*42f0*/  BSYNC B1 ;  /* 0x0000000000017941 */ /* 0x000fea0003800000 */
.L_x_122:
        /* <DEDUP_REMOVED lines=9> */
.L_x_125:
[----:B------:R-:W-:Y:S05]  /*4390*/  BSYNC B1 ;  /* 0x0000000000017941 */ /* 0x000fea0003800000 */
.L_x_124:
        /* <DEDUP_REMOVED lines=9> */
.L_x_127:
[----:B------:R-:W-:Y:S05]  /*4430*/  BSYNC B1 ;  /* 0x0000000000017941 */ /* 0x000fea0003800000 */
.L_x_126:
        /* <DEDUP_REMOVED lines=10> */
.L_x_129:
[----:B------:R-:W-:Y:S05]  /*44e0*/  BSYNC B1 ;  /* 0x0000000000017941 */ /* 0x000fea0003800000 */
.L_x_128:
        /* <DEDUP_REMOVED lines=10> */
.L_x_131:
[----:B------:R-:W-:Y:S05]  /*4590*/  BSYNC B1 ;  /* 0x0000000000017941 */ /* 0x000fea0003800000 */
.L_x_130:
        /* <DEDUP_REMOVED lines=9> */
.L_x_133:
[----:B------:R-:W-:Y:S05]  /*4630*/  BSYNC B1 ;  /* 0x0000000000017941 */ /* 0x000fea0003800000 */
.L_x_132:
        /* <DEDUP_REMOVED lines=9> */
.L_x_135:
[----:B------:R-:W-:Y:S05]  /*46d0*/  BSYNC B1 ;  /* 0x0000000000017941 */ /* 0x000fea0003800000 */
.L_x_134:
        /* <DEDUP_REMOVED lines=10> */
.L_x_137:
[----:B------:R-:W-:Y:S05]  /*4780*/  BSYNC B1 ;  /* 0x0000000000017941 */ /* 0x000fea0003800000 */
.L_x_136:
        /* <DEDUP_REMOVED lines=10> */
.L_x_139:
[----:B------:R-:W-:Y:S05]  /*4830*/  BSYNC B1 ;  /* 0x0000000000017941 */ /* 0x000fea0003800000 */
.L_x_138:
        /* <DEDUP_REMOVED lines=9> */
.L_x_141:
[----:B------:R-:W-:Y:S05]  /*48d0*/  BSYNC B1 ;  /* 0x0000000000017941 */ /* 0x000fea0003800000 */
.L_x_140:
        /* <DEDUP_REMOVED lines=9> */
.L_x_143:
[----:B------:R-:W-:Y:S05]  /*4970*/  BSYNC B1 ;  /* 0x0000000000017941 */ /* 0x000fea0003800000 */
.L_x_142:
        /* <DEDUP_REMOVED lines=10> */
.L_x_145:
[----:B------:R-:W-:Y:S05]  /*4a20*/  BSYNC B1 ;  /* 0x0000000000017941 */ /* 0x000fea0003800000 */
.L_x_144:
        /* <DEDUP_REMOVED lines=10> */
.L_x_147:
[----:B------:R-:W-:Y:S05]  /*4ad0*/  BSYNC B1 ;  /* 0x0000000000017941 */ /* 0x000fea0003800000 */
.L_x_146:
        /* <DEDUP_REMOVED lines=9> */
.L_x_149:
[----:B------:R-:W-:Y:S05]  /*4b70*/  BSYNC B1 ;  /* 0x0000000000017941 */ /* 0x000fea0003800000 */
.L_x_148:
        /* <DEDUP_REMOVED lines=9> */
.L_x_151:
[----:B------:R-:W-:Y:S05]  /*4c10*/  BSYNC B1 ;  /* 0x0000000000017941 */ /* 0x000fea0003800000 */
.L_x_150:
        /* <DEDUP_REMOVED lines=10> */
.L_x_153:
[----:B------:R-:W-:Y:S05]  /*4cc0*/  BSYNC B1 ;  /* 0x0000000000017941 */ /* 0x000fea0003800000 */
.L_x_152:
[----:B-----5:R-:W-:Y:S01]  /*4cd0*/  HADD2.F32 R5, -RZ, R24.H0_H0 ;  /* 0x20000018ff057230 */ /* 0x020fe20000004100 */
[----:B------:R-:W-:Y:S01]  /*4ce0*/  ISETP.GT.AND P0, PT, R4, 0x79, PT ;  /* 0x000000790400780c */ /* 0x000fe20003f04270 */
[----:B------:R-:W-:Y:S01]  /*4cf0*/  @P2 IMAD.MOV.U32 R4, RZ, RZ, R10 ;  /* 0x000000ffff042224 */ /* 0x000fe200078e000a */
[----:B------:R-:W-:Y:S02]  /*4d00*/  BSSY B1, `(.L_x_154) ;  /* 0x000000a000017945 */ /* 0x000fe40003800000 */
[----:B------:R-:W-:Y:S01]  /*4d10*/  FMUL R5, R5, R90 ;  /* 0x0000005a05057220 */ /* 0x000fe20000400000 */
[----:B------:R-:W-:-:S03]  /*4d20*/  ISETP.GT.AND P3, PT, R3, RZ, P0 ;  /* 0x000000ff0300720c */ /* 0x000fc60000764270 */
[----:B------:R-:W-:-:S05]  /*4d30*/  FFMA R5, R84, R23, R5 ;  /* 0x0000001754057223 */ /* 0x000fca0000000005 */
[----:B------:R-:W-:-:S04]  /*4d40*/  F2FP.F16.F32.PACK_AB R5, RZ, R5 ;  /* 0x00000005ff05723e */ /* 0x000fc800000000ff */
[----:B0-----:R-:W-:Y:S01]  /*4d50*/  PRMT R14, R5, 0x7610, R14 ;  /* 0x00007610050e7816 */ /* 0x001fe2000000000e */
[----:B------:R-:W-:-:S05]  /*4d60*/  @P2 IMAD.MOV.U32 R5, RZ, RZ, R11 ;  /* 0x000000ffff052224 */ /* 0x000fca00078e000b */
[----:B------:R0:W-:Y:S01]  /*4d70*/  @P2 STG.E.U16 desc[UR38][R4.64+0xf0], R14 ;  /* 0x0000f00e04002986 */ /* 0x0001e2000c101526 */
[----:B------:R-:W-:Y:S05]  /*4d80*/  @!P3 BRA `(.L_x_155) ;  /* 0x000000000004b947 */ /* 0x000fea0003800000 */
[----:B------:R0:W5:Y:S02]  /*4d90*/  LDG.E.LTC128B.U16 R24, desc[UR38][R6.64+0xf2] ;  /* 0x0000f22606187981 */ /* 0x000164000c1e1520 */
.L_x_155:
[----:B------:R-:W-:Y:S05]  /*4da0*/  BSYNC B1 ;  /* 0x0000000000017941 */ /* 0x000fea0003800000 */
.L_x_154:
        /* <DEDUP_REMOVED lines=9> */
.L_x_157:
[----:B------:R-:W-:Y:S05]  /*4e40*/  BSYNC B1 ;  /* 0x0000000000017941 */ /* 0x000fea0003800000 */
.L_x_156:
[----:B-----5:R-:W-:Y:S01]  /*4e50*/  HADD2.F32 R5, -RZ, R24.H0_H0 ;  /* 0x20000018ff057230 */ /* 0x020fe20000004100 */
[----:B------:R-:W-:Y:S01]  /*4e60*/  ISETP.GT.AND P0, PT, R3, 0x8, P0 ;  /* 0x000000080300780c */ /* 0x000fe20000704270 */
[----:B0-----:R-:W-:Y:S01]  /*4e70*/  @P1 IMAD.MOV.U32 R4, RZ, RZ, R12 ;  /* 0x000000ffff041224 */ /* 0x001fe200078e000c */
[----:B------:R-:W-:Y:S02]  /*4e80*/  BSSY B1, `(.L_x_158) ;  /* 0x0000009000017945 */ /* 0x000fe40003800000 */
[----:B------:R-:W-:-:S04]  /*4e90*/  FMUL R5, R5, R90 ;  /* 0x0000005a05057220 */ /* 0x000fc80000400000 */
[----:B------:R-:W-:-:S05]  /*4ea0*/  FFMA R5, R86, R23, R5 ;  /* 0x0000001756057223 */ /* 0x000fca0000000005 */
[----:B------:R-:W-:-:S04]  /*4eb0*/  F2FP.F16.F32.PACK_AB R5, RZ, R5 ;  /* 0x00000005ff05723e */ /* 0x000fc800000000ff */
[----:B-1-3--:R-:W-:Y:S01]  /*4ec0*/  PRMT R6, R5, 0x7610, R6 ;  /* 0x0000761005067816 */ /* 0x00afe20000000006 */
[----:B------:R-:W-:-:S05]  /*4ed0*/  @P1 IMAD.MOV.U32 R5, RZ, RZ, R13 ;  /* 0x000000ffff051224 */ /* 0x000fca00078e000d */
[----:B------:R0:W-:Y:S01]  /*4ee0*/  @P1 STG.E.U16 desc[UR38][R4.64+0xf0], R6 ;  /* 0x0000f00604001986 */ /* 0x0001e2000c101526 */
[----:B------:R-:W-:Y:S05]  /*4ef0*/  @!P0 BRA `(.L_x_159) ;  /* 0x0000000000048947 */ /* 0x000fea0003800000 */
[----:B------:R1:W5:Y:S02]  /*4f00*/  LDG.E.LTC128B.U16 R24, desc[UR38][R8.64+0xf2] ;  /* 0x0000f22608187981 */ /* 0x000364000c1e1520 */
.L_x_159:
[----:B------:R-:W-:Y:S05]  /*4f10*/  BSYNC B1 ;  /* 0x0000000000017941 */ /* 0x000fea0003800000 */
.L_x_158:
[----:B------:R-:W-:Y:S05]  /*4f20*/  @!P0 BRA `(.L_x_160) ;  /* 0x0000001000e88947 */ /* 0x000fea0003800000 */
[----:B-----5:R-:W-:-:S05]  /*4f30*/  HADD2.F32 R3, -RZ, R24.H0_H0 ;  /* 0x20000018ff037230 */ /* 0x020fca0000004100 */
[----:B0-----:R-:W-:-:S04]  /*4f40*/  FMUL R4, R3, R90 ;  /* 0x0000005a03047220 */ /* 0x001fc80000400000 */
[----:B------:R-:W-:-:S05]  /*4f50*/  FFMA R4, R87, R23, R4 ;  /* 0x0000001757047223 */ /* 0x000fca0000000004 */
[----:B------:R-:W-:-:S05]  /*4f60*/  F2FP.F16.F32.PACK_AB R4, RZ, R4 ;  /* 0x00000004ff04723e */ /* 0x000fca00000000ff */
[----:B------:R3:W-:Y:S01]  /*4f70*/  STG.E.U16 desc[UR38][R12.64+0xf2], R4 ;  /* 0x0000f2040c007986 */ /* 0x0007e2000c101526 */
[----:B------:R-:W-:Y:S05]  /*4f80*/  BRA `(.L_x_160) ;  /* 0x0000001000d07947 */ /* 0x000fea0003800000 */
.L_x_35:
[----:B------:R-:W-:Y:S01]  /*4f90*/  ISETP.GT.AND P3, PT, R4, 0x1, PT ;  /* 0x000000010400780c */ /* 0x000fe20003f64270 */
[----:B------:R-:W-:Y:S01]  /*4fa0*/  ULDC.64 UR4, c[0x0][0x5c0] ;  /* 0x0001700000047ab9 */ /* 0x000fe20000000a00 */
[-C--:B------:R-:W-:Y:S01]  /*4fb0*/  FMUL R24, R24, R23.reuse ;  /* 0x0000001718187220 */ /* 0x080fe20000400000 */
[----:B------:R-:W-:Y:S01]  /*4fc0*/  LEA R6, P4, R106, UR4, 0x1 ;  /* 0x000000046a067c11 */ /* 0x000fe2000f8808ff */
[-C--:B------:R-:W-:Y:S01]  /*4fd0*/  FMUL R25, R25, R23.reuse ;  /* 0x0000001719197220 */ /* 0x080fe20000400000 */
[----:B------:R-:W-:Y:S01]  /*4fe0*/  ISETP.GT.AND P0, PT, R3, RZ, P3 ;  /* 0x000000ff0300720c */ /* 0x000fe20001f04270 */
[-C--:B------:R-:W-:Y:S01]  /*4ff0*/  FMUL R26, R26, R23.reuse ;  /* 0x000000171a1a7220 */ /* 0x080fe20000400000 */
[----:B------:R-:W-:Y:S01]  /*5000*/  F2FP.F16.F32.PACK_AB R24, RZ, R24 ;  /* 0x00000018ff18723e */ /* 0x000fe200000000ff */
[-C--:B------:R-:W-:Y:S01]  /*5010*/  FMUL R27, R27, R23.reuse ;  /* 0x000000171b1b7220 */ /* 0x080fe20000400000 */
[----:B------:R-:W-:Y:S01]  /*5020*/  LEA.HI.X R7, R106, UR5, R103, 0x1, P4 ;  /* 0x000000056a077c11 */ /* 0x000fe2000a0f0c67 */
[----:B------:R-:W-:Y:S01]  /*5030*/  FMUL R28, R28, R23 ;  /* 0x000000171c1c7220 */ /* 0x000fe20000400000 */
[----:B------:R-:W-:Y:S01]  /*5040*/  F2FP.F16.F32.PACK_AB R25, RZ, R25 ;  /* 0x00000019ff19723e */ /* 0x000fe200000000ff */
[-C--:B------:R-:W-:Y:S01]  /*5050*/  FMUL R29, R29, R23.reuse ;  /* 0x000000171d1d7220 */ /* 0x080fe20000400000 */
[----:B------:R-:W-:Y:S01]  /*5060*/  ISETP.GT.AND P2, PT, R3, 0x8, P2 ;  /* 0x000000080300780c */ /* 0x000fe20001744270 */
[----:B------:R-:W-:Y:S01]  /*5070*/  @P1 STG.E.U16 desc[UR38][R6.64], R24 ;  /* 0x0000001806001986 */ /* 0x000fe2000c101526 */
[----:B------:R-:W-:Y:S01]  /*5080*/  ISETP.GT.AND P1, PT, R4, 0x8, PT ;  /* 0x000000080400780c */ /* 0x000fe20003f24270 */
[-C--:B------:R-:W-:Y:S01]  /*5090*/  FMUL R30, R30, R23.reuse ;  /* 0x000000171e1e7220 */ /* 0x080fe20000400000 */
[C---:B------:R-:W-:Y:S01]  /*50a0*/  SHF.L.U64.HI R5, R91.reuse, 0x1, R92 ;  /* 0x000000015b057819 */ /* 0x040fe2000001025c */
[----:B------:R-:W-:Y:S01]  /*50b0*/  @P0 STG.E.U16 desc[UR38][R6.64+0x2], R25 ;  /* 0x0000021906000986 */ /* 0x000fe2000c101526 */
[----:B------:R-:W-:Y:S01]  /*50c0*/  LEA R8, P5, R91, R6, 0x1 ;  /* 0x000000065b087211 */ /* 0x000fe200078a08ff */
[-C--:B------:R-:W-:Y:S01]  /*50d0*/  FMUL R31, R31, R23.reuse ;  /* 0x000000171f1f7220 */ /* 0x080fe20000400000 */
[----:B------:R-:W-:Y:S01]  /*50e0*/  ISETP.GT.AND P3, PT, R3, 0x8, P3 ;  /* 0x000000080300780c */ /* 0x000fe20001f64270 */
[-C--:B------:R-:W-:Y:S01]  /*50f0*/  FMUL R32, R32, R23.reuse ;  /* 0x0000001720207220 */ /* 0x080fe20000400000 */
[----:B------:R-:W-:Y:S01]  /*5100*/  ISETP.GT.AND P0, PT, R4, 0x9, PT ;  /* 0x000000090400780c */ /* 0x000fe20003f04270 */
[----:B------:R-:W-:Y:S01]  /*5110*/  IMAD.X R9, R5, 0x1, R7, P5 ;  /* 0x0000000105097824 */ /* 0x000fe200028e0607 */
[----:B------:R-:W-:Y:S01]  /*5120*/  ISETP.GT.AND P4, PT, R3, RZ, P1 ;  /* 0x000000ff0300720c */ /* 0x000fe20000f84270 */
[-C--:B------:R-:W-:Y:S01]  /*5130*/  FMUL R33, R33, R23.reuse ;  /* 0x0000001721217220 */ /* 0x080fe20000400000 */
[----:B------:R-:W-:Y:S01]  /*5140*/  F2FP.F16.F32.PACK_AB R26, RZ, R26 ;  /* 0x0000001aff1a723e */ /* 0x000fe200000000ff */
[-C--:B------:R-:W-:Y:S01]  /*5150*/  FMUL R34, R34, R23.reuse ;  /* 0x0000001722227220 */ /* 0x080fe20000400000 */
[----:B------:R-:W-:Y:S01]  /*5160*/  ISETP.GT.AND P5, PT, R3, RZ, P0 ;  /* 0x000000ff0300720c */ /* 0x000fe200007a4270 */
[----:B------:R-:W-:Y:S01]  /*5170*/  FMUL R35, R35, R23 ;  /* 0x0000001723237220 */ /* 0x000fe20000400000 */
[----:B------:R-:W-:Y:S01]  /*5180*/  F2FP.F16.F32.PACK_AB R27, RZ, R27 ;  /* 0x0000001bff1b723e */ /* 0x000fe200000000ff */
[----:B------:R-:W-:Y:S01]  /*5190*/  @P2 STG.E.U16 desc[UR38][R8.64], R26 ;  /* 0x0000001a08002986 */ /* 0x000fe2000c101526 */
[----:B------:R-:W-:Y:S01]  /*51a0*/  F2FP.F16.F32.PACK_AB R28, RZ, R28 ;  /* 0x0000001cff1c723e */ /* 0x000fe200000000ff */
[-C--:B------:R-:W-:Y:S01]  /*51b0*/  FMUL R36, R36, R23.reuse ;  /* 0x0000001724247220 */ /* 0x080fe20000400000 */
[----:B------:R-:W-:Y:S01]  /*51c0*/  ISETP.GT.AND P2, PT, R3, 0x8, P1 ;  /* 0x000000080300780c */ /* 0x000fe20000f44270 */
[----:B------:R-:W-:Y:S01]  /*51d0*/  @P3 STG.E.U16 desc[UR38][R8.64+0x2], R27 ;  /* 0x0000021b08003986 */ /* 0x000fe2000c101526 */
[----:B------:R-:W-:Y:S01]  /*51e0*/  ISETP.GT.AND P1, PT, R4, 0x10, PT ;  /* 0x000000100400780c */ /* 0x000fe20003f24270 */
[----:B------:R-:W-:Y:S01]  /*51f0*/  FMUL R37, R37, R23 ;  /* 0x0000001725257220 */ /* 0x000fe20000400000 */
[----:B------:R-:W-:Y:S01]  /*5200*/  F2FP.F16.F32.PACK_AB R29, RZ, R29 ;  /* 0x0000001dff1d723e */ /* 0x000fe200000000ff */
[----:B------:R-:W-:Y:S01]  /*5210*/  @P4 STG.E.U16 desc[UR38][R6.64+0x10], R28 ;  /* 0x0000101c06004986 */ /* 0x000fe2000c101526 */
[C---:B------:R-:W-:Y:S01]  /*5220*/  ISETP.GT.AND P3, PT, R3.reuse, 0x8, P0 ;  /* 0x000000080300780c */ /* 0x040fe20000764270 */
[-C--:B------:R-:W-:Y:S01]  /*5230*/  FMUL R38, R38, R23.reuse ;  /* 0x0000001726267220 */ /* 0x080fe20000400000 */
[----:B------:R-:W-:Y:S01]  /*5240*/  ISETP.GT.AND P0, PT, R4, 0x11, PT ;  /* 0x000000110400780c */ /* 0x000fe20003f04270 */
[----:B------:R-:W-:Y:S01]  /*5250*/  @P5 STG.E.U16 desc[UR38][R6.64+0x12], R29 ;  /* 0x0000121d06005986 */ /* 0x000fe2000c101526 */
        /* <DEDUP_REMOVED lines=161> */
[----:B------:R-:W-:Y:S01]  /*5c70*/  FMUL R87, R87, R23 ;  /* 0x0000001757577220 */ /* 0x000fe20000400000 */
[----:B------:R-:W-:-:S02]  /*5c80*/  F2FP.F16.F32.PACK_AB R62, RZ, R62 ;  /* 0x0000003eff3e723e */ /* 0x000fc400000000ff */
[C---:B------:R-:W-:Y:S02]  /*5c90*/  ISETP.GT.AND P5, PT, R3.reuse, RZ, P0 ;  /* 0x000000ff0300720c */ /* 0x040fe400007a4270 */
[----:B------:R-:W-:Y:S01]  /*5ca0*/  F2FP.F16.F32.PACK_AB R63, RZ, R63 ;  /* 0x0000003fff3f723e */ /* 0x000fe200000000ff */
[----:B------:R-:W-:Y:S01]  /*5cb0*/  @P2 STG.E.U16 desc[UR38][R8.64+0x90], R62 ;  /* 0x0000903e08002986 */ /* 0x000fe2000c101526 */
[----:B------:R-:W-:Y:S02]  /*5cc0*/  F2FP.F16.F32.PACK_AB R64, RZ, R64 ;  /* 0x00000040ff40723e */ /* 0x000fe400000000ff */
[C---:B------:R-:W-:Y:S01]  /*5cd0*/  ISETP.GT.AND P2, PT, R3.reuse, 0x8, P1 ;  /* 0x000000080300780c */ /* 0x040fe20000f44270 */
[----:B------:R-:W-:Y:S01]  /*5ce0*/  @P3 STG.E.U16 desc[UR38][R8.64+0x92], R63 ;  /* 0x0000923f08003986 */ /* 0x000fe2000c101526 */
[----:B------:R-:W-:Y:S02]  /*5cf0*/  ISETP.GT.AND P1, PT, R4, 0x58, PT ;  /* 0x000000580400780c */ /* 0x000fe40003f24270 */
[----:B------:R-:W-:Y:S01]  /*5d00*/  F2FP.F16.F32.PACK_AB R65, RZ, R65 ;  /* 0x00000041ff41723e */ /* 0x000fe200000000ff */
[----:B------:R-:W-:Y:S01]  /*5d10*/  @P4 STG.E.U16 desc[UR38][R6.64+0xa0], R64 ;  /* 0x0000a04006004986 */ /* 0x000fe2000c101526 */
[----:B------:R-:W-:-:S02]  /*5d20*/  ISETP.GT.AND P3, PT, R3, 0x8, P0 ;  /* 0x000000080300780c */ /* 0x000fc40000764270 */
[----:B------:R-:W-:Y:S01]  /*5d30*/  ISETP.GT.AND P0, PT, R4, 0x59, PT ;  /* 0x000000590400780c */ /* 0x000fe20003f04270 */
[----:B------:R-:W-:Y:S01]  /*5d40*/  @P5 STG.E.U16 desc[UR38][R6.64+0xa2], R65 ;  /* 0x0000a24106005986 */ /* 0x000fe2000c101526 */
[C---:B------:R-:W-:Y:S02]  /*5d50*/  ISETP.GT.AND P4, PT, R3.reuse, RZ, P1 ;  /* 0x000000ff0300720c */ /* 0x040fe40000f84270 */
[----:B------:R-:W-:Y:S02]  /*5d60*/  F2FP.F16.F32.PACK_AB R66, RZ, R66 ;  /* 0x00000042ff42723e */ /* 0x000fe400000000ff */
[----:B------:R-:W-:Y:S02]  /*5d70*/  ISETP.GT.AND P5, PT, R3, RZ, P0 ;  /* 0x000000ff0300720c */ /* 0x000fe400007a4270 */
[----:B------:R-:W-:Y:S01]  /*5d80*/  F2FP.F16.F32.PACK_AB R67, RZ, R67 ;  /* 0x00000043ff43723e */ /* 0x000fe200000000ff */
[----:B------:R-:W-:Y:S01]  /*5d90*/  @P2 STG.E.U16 desc[UR38][R8.64+0xa0], R66 ;  /* 0x0000a04208002986 */ /* 0x000fe2000c101526 */
[----:B------:R-:W-:-:S02]  /*5da0*/  F2FP.F16.F32.PACK_AB R68, RZ, R68 ;  /* 0x00000044ff44723e */ /* 0x000fc400000000ff */
[C---:B------:R-:W-:Y:S01]  /*5db0*/  ISETP.GT.AND P2, PT, R3.reuse, 0x8, P1 ;  /* 0x000000080300780c */ /* 0x040fe20000f44270 */
[----:B------:R-:W-:Y:S01]  /*5dc0*/  @P3 STG.E.U16 desc[UR38][R8.64+0xa2], R67 ;  /* 0x0000a24308003986 */ /* 0x000fe2000c101526 */
[C---:B------:R-:W-:Y:S02]  /*5dd0*/  ISETP.GT.AND P1, PT, R4.reuse, 0x60, PT ;  /* 0x000000600400780c */ /* 0x040fe40003f24270 */
[----:B------:R-:W-:Y:S01]  /*5de0*/  F2FP.F16.F32.PACK_AB R69, RZ, R69 ;  /* 0x00000045ff45723e */ /* 0x000fe200000000ff */
[----:B------:R-:W-:Y:S01]  /*5df0*/  @P4 STG.E.U16 desc[UR38][R6.64+0xb0], R68 ;  /* 0x0000b04406004986 */ /* 0x000fe2000c101526 */
[C---:B------:R-:W-:Y:S02]  /*5e00*/  ISETP.GT.AND P3, PT, R3.reuse, 0x8, P0 ;  /* 0x000000080300780c */ /* 0x040fe40000764270 */
[----:B------:R-:W-:Y:S01]  /*5e10*/  ISETP.GT.AND P0, PT, R4, 0x61, PT ;  /* 0x000000610400780c */ /* 0x000fe20003f04270 */
[----:B------:R-:W-:Y:S01]  /*5e20*/  @P5 STG.E.U16 desc[UR38][R6.64+0xb2], R69 ;  /* 0x0000b24506005986 */ /* 0x000fe2000c101526 */
[----:B------:R-:W-:-:S02]  /*5e30*/  ISETP.GT.AND P4, PT, R3, RZ, P1 ;  /* 0x000000ff0300720c */ /* 0x000fc40000f84270 */
[C---:B------:R-:W-:Y:S02]  /*5e40*/  ISETP.GT.AND P5, PT, R3.reuse, RZ, P0 ;  /* 0x000000ff0300720c */ /* 0x040fe400007a4270 */
[----:B------:R-:W-:Y:S02]  /*5e50*/  F2FP.F16.F32.PACK_AB R70, RZ, R70 ;  /* 0x00000046ff46723e */ /* 0x000fe400000000ff */
[----:B------:R-:W-:Y:S02]  /*5e60*/  F2FP.F16.F32.PACK_AB R71, RZ, R71 ;  /* 0x00000047ff47723e */ /* 0x000fe400000000ff */
[----:B------:R-:W-:Y:S01]  /*5e70*/  F2FP.F16.F32.PACK_AB R72, RZ, R72 ;  /* 0x00000048ff48723e */ /* 0x000fe200000000ff */
[----:B------:R-:W-:Y:S01]  /*5e80*/  @P2 STG.E.U16 desc[UR38][R8.64+0xb0], R70 ;  /* 0x0000b04608002986 */ /* 0x000fe2000c101526 */
[----:B------:R-:W-:Y:S02]  /*5e90*/  F2FP.F16.F32.PACK_AB R73, RZ, R73 ;  /* 0x00000049ff49723e */ /* 0x000fe400000000ff */
[C---:B------:R-:W-:Y:S01]  /*5ea0*/  ISETP.GT.AND P1, PT, R3.reuse, 0x8, P1 ;  /* 0x000000080300780c */ /* 0x040fe20000f24270 */
[----:B------:R-:W-:Y:S01]  /*5eb0*/  @P3 STG.E.U16 desc[UR38][R8.64+0xb2], R71 ;  /* 0x0000b24708003986 */ /* 0x000fe2000c101526 */
[----:B------:R-:W-:-:S02]  /*5ec0*/  ISETP.GT.AND P2, PT, R3, 0x8, P0 ;  /* 0x000000080300780c */ /* 0x000fc40000744270 */
[C---:B------:R-:W-:Y:S01]  /*5ed0*/  ISETP.GT.AND P0, PT, R4.reuse, 0x69, PT ;  /* 0x000000690400780c */ /* 0x040fe20003f04270 */
[----:B------:R-:W-:Y:S01]  /*5ee0*/  @P4 STG.E.U16 desc[UR38][R6.64+0xc0], R72 ;  /* 0x0000c04806004986 */ /* 0x000fe2000c101526 */
[----:B------:R-:W-:Y:S02]  /*5ef0*/  ISETP.GT.AND P4, PT, R4, 0x68, PT ;  /* 0x000000680400780c */ /* 0x000fe40003f84270 */
[----:B------:R-:W-:Y:S01]  /*5f00*/  F2FP.F16.F32.PACK_AB R74, RZ, R74 ;  /* 0x0000004aff4a723e */ /* 0x000fe200000000ff */
[----:B------:R-:W-:Y:S01]  /*5f10*/  @P5 STG.E.U16 desc[UR38][R6.64+0xc2], R73 ;  /* 0x0000c24906005986 */ /* 0x000fe2000c101526 */
[C---:B------:R-:W-:Y:S02]  /*5f20*/  ISETP.GT.AND P5, PT, R3.reuse, RZ, P4 ;  /* 0x000000ff0300720c */ /* 0x040fe400027a4270 */
[----:B------:R-:W-:Y:S01]  /*5f30*/  ISETP.GT.AND P3, PT, R3, RZ, P0 ;  /* 0x000000ff0300720c */ /* 0x000fe20000764270 */
[----:B------:R-:W-:Y:S01]  /*5f40*/  @P1 STG.E.U16 desc[UR38][R8.64+0xc0], R74 ;  /* 0x0000c04a08001986 */ /* 0x000fe2000c101526 */
[----:B------:R-:W-:-:S02]  /*5f50*/  F2FP.F16.F32.PACK_AB R75, RZ, R75 ;  /* 0x0000004bff4b723e */ /* 0x000fc400000000ff */
[----:B------:R-:W-:Y:S02]  /*5f60*/  F2FP.F16.F32.PACK_AB R76, RZ, R76 ;  /* 0x0000004cff4c723e */ /* 0x000fe400000000ff */
[C---:B------:R-:W-:Y:S01]  /*5f70*/  ISETP.GT.AND P4, PT, R3.reuse, 0x8, P4 ;  /* 0x000000080300780c */ /* 0x040fe20002784270 */
[----:B------:R-:W-:Y:S01]  /*5f80*/  @P2 STG.E.U16 desc[UR38][R8.64+0xc2], R75 ;  /* 0x0000c24b08002986 */ /* 0x000fe2000c101526 */
[----:B------:R-:W-:Y:S02]  /*5f90*/  F2FP.F16.F32.PACK_AB R77, RZ, R77 ;  /* 0x0000004dff4d723e */ /* 0x000fe400000000ff */
[C---:B------:R-:W-:Y:S01]  /*5fa0*/  ISETP.GT.AND P2, PT, R4.reuse, 0x71, PT ;  /* 0x000000710400780c */ /* 0x040fe20003f44270 */
[----:B------:R-:W-:Y:S01]  /*5fb0*/  @P5 STG.E.U16 desc[UR38][R6.64+0xd0], R76 ;  /* 0x0000d04c06005986 */ /* 0x000fe2000c101526 */
[----:B------:R-:W-:Y:S02]  /*5fc0*/  ISETP.GT.AND P5, PT, R3, 0x8, P0 ;  /* 0x000000080300780c */ /* 0x000fe400007a4270 */
[C---:B------:R-:W-:Y:S01]  /*5fd0*/  ISETP.GT.AND P1, PT, R4.reuse, 0x78, PT ;  /* 0x000000780400780c */ /* 0x040fe20003f24270 */
[----:B------:R-:W-:Y:S01]  /*5fe0*/  @P3 STG.E.U16 desc[UR38][R6.64+0xd2], R77 ;  /* 0x0000d24d06003986 */ /* 0x000fe2000c101526 */
[----:B------:R-:W-:-:S02]  /*5ff0*/  ISETP.GT.AND P3, PT, R4, 0x70, PT ;  /* 0x000000700400780c */ /* 0x000fc40003f64270 */
[----:B------:R-:W-:Y:S01]  /*6000*/  ISETP.GT.AND P0, PT, R4, 0x79, PT ;  /* 0x000000790400780c */ /* 0x000fe20003f04270 */
[----:B------:R-:W-:Y:S01]  /*6010*/  @P4 IMAD.MOV.U32 R4, RZ, RZ, R8 ;  /* 0x000000ffff044224 */ /* 0x000fe200078e0008 */
[----:B------:R-:W-:Y:S01]  /*6020*/  F2FP.F16.F32.PACK_AB R78, RZ, R78 ;  /* 0x0000004eff4e723e */ /* 0x000fe200000000ff */
[----:B------:R-:W-:Y:S01]  /*6030*/  @P4 IMAD.MOV.U32 R5, RZ, RZ, R9 ;  /* 0x000000ffff054224 */ /* 0x000fe200078e0009 */
[----:B------:R-:W-:Y:S02]  /*6040*/  F2FP.F16.F32.PACK_AB R79, RZ, R79 ;  /* 0x0000004fff4f723e */ /* 0x000fe400000000ff */
[----:B------:R-:W-:Y:S02]  /*6050*/  F2FP.F16.F32.PACK_AB R80, RZ, R80 ;  /* 0x00000050ff50723e */ /* 0x000fe400000000ff */
[----:B------:R0:W-:Y:S01]  /*6060*/  @P4 STG.E.U16 desc[UR38][R4.64+0xd0], R78 ;  /* 0x0000d04e04004986 */ /* 0x0001e2000c101526 */
[----:B------:R-:W-:Y:S02]  /*6070*/  ISETP.GT.AND P4, PT, R3, RZ, P2 ;  /* 0x000000ff0300720c */ /* 0x000fe40001784270 */
[----:B------:R-:W-:-:S02]  /*6080*/  F2FP.F16.F32.PACK_AB R81, RZ, R81 ;  /* 0x00000051ff51723e */ /* 0x000fc400000000ff */
[----:B------:R-:W-:Y:S02]  /*6090*/  ISETP.GT.AND P2, PT, R3, 0x8, P2 ;  /* 0x000000080300780c */ /* 0x000fe40001744270 */
[----:B------:R-:W-:Y:S02]  /*60a0*/  F2FP.F16.F32.PACK_AB R82, RZ, R82 ;  /* 0x00000052ff52723e */ /* 0x000fe400000000ff */
[----:B------:R-:W-:Y:S02]  /*60b0*/  F2FP.F16.F32.PACK_AB R83, RZ, R83 ;  /* 0x00000053ff53723e */ /* 0x000fe400000000ff */
[----:B------:R-:W-:Y:S01]  /*60c0*/  F2FP.F16.F32.PACK_AB R84, RZ, R84 ;  /* 0x00000054ff54723e */ /* 0x000fe200000000ff */
[----:B0-----:R-:W-:Y:S01]  /*60d0*/  @P5 IMAD.MOV.U32 R4, RZ, RZ, R8 ;  /* 0x000000ffff045224 */ /* 0x001fe200078e0008 */
[----:B------:R-:W-:Y:S01]  /*60e0*/  F2FP.F16.F32.PACK_AB R85, RZ, R85 ;  /* 0x00000055ff55723e */ /* 0x000fe200000000ff */
[----:B------:R-:W-:Y:S01]  /*60f0*/  @P5 IMAD.MOV.U32 R5, RZ, RZ, R9 ;  /* 0x000000ffff055224 */ /* 0x000fe200078e0009 */
[----:B------:R-:W-:-:S02]  /*6100*/  F2FP.F16.F32.PACK_AB R86, RZ, R86 ;  /* 0x00000056ff56723e */ /* 0x000fc400000000ff */
[----:B------:R-:W-:Y:S02]  /*6110*/  F2FP.F16.F32.PACK_AB R87, RZ, R87 ;  /* 0x00000057ff57723e */ /* 0x000fe400000000ff */
[----:B------:R0:W-:Y:S01]  /*6120*/  @P5 STG.E.U16 desc[UR38][R4.64+0xd2], R79 ;  /* 0x0000d24f04005986 */ /* 0x0001e2000c101526 */
[C---:B------:R-:W-:Y:S02]  /*6130*/  ISETP.GT.AND P5, PT, R3.reuse, RZ, P3 ;  /* 0x000000ff0300720c */ /* 0x040fe40001fa4270 */
[----:B------:R-:W-:-:S11]  /*6140*/  ISETP.GT.AND P3, PT, R3, 0x8, P3 ;  /* 0x000000080300780c */ /* 0x000fd60001f64270 */
[----:B0-----:R-:W-:Y:S02]  /*6150*/  @P5 IMAD.MOV.U32 R4, RZ, RZ, R6 ;  /* 0x000000ffff045224 */ /* 0x001fe400078e0006 */
[----:B------:R-:W-:-:S05]  /*6160*/  @P5 IMAD.MOV.U32 R5, RZ, RZ, R7 ;  /* 0x000000ffff055224 */ /* 0x000fca00078e0007 */
[----:B------:R0:W-:Y:S01]  /*6170*/  @P5 STG.E.U16 desc[UR38][R4.64+0xe0], R80 ;  /* 0x0000e05004005986 */ /* 0x0001e2000c101526 */
[C---:B------:R-:W-:Y:S02]  /*6180*/  ISETP.GT.AND P5, PT, R3.reuse, RZ, P0 ;  /* 0x000000ff0300720c */ /* 0x040fe400007a4270 */
[----:B------:R-:W-:Y:S01]  /*6190*/  ISETP.GT.AND P0, PT, R3, 0x8, P0 ;  /* 0x000000080300780c */ /* 0x000fe20000704270 */
[----:B0-----:R-:W-:Y:S02]  /*61a0*/  @P4 IMAD.MOV.U32 R4, RZ, RZ, R6 ;  /* 0x000000ffff044224 */ /* 0x001fe400078e0006 */
[----:B------:R-:W-:-:S05]  /*61b0*/  @P4 IMAD.MOV.U32 R5, RZ, RZ, R7 ;  /* 0x000000ffff054224 */ /* 0x000fca00078e0007 */
[----:B------:R0:W-:Y:S01]  /*61c0*/  @P4 STG.E.U16 desc[UR38][R4.64+0xe2], R81 ;  /* 0x0000e25104004986 */ /* 0x0001e2000c101526 */
[C---:B------:R-:W-:Y:S02]  /*61d0*/  ISETP.GT.AND P4, PT, R3.reuse, RZ, P1 ;  /* 0x000000ff0300720c */ /* 0x040fe40000f84270 */
[----:B------:R-:W-:Y:S01]  /*61e0*/  ISETP.GT.AND P1, PT, R3, 0x8, P1 ;  /* 0x000000080300780c */ /* 0x000fe20000f24270 */
[----:B0-----:R-:W-:Y:S02]  /*61f0*/  @P3 IMAD.MOV.U32 R4, RZ, RZ, R8 ;  /* 0x000000ffff043224 */ /* 0x001fe400078e0008 */
[----:B------:R-:W-:-:S05]  /*6200*/  @P3 IMAD.MOV.U32 R5, RZ, RZ, R9 ;  /* 0x000000ffff053224 */ /* 0x000fca00078e0009 */
[----:B------:R0:W-:Y:S02]  /*6210*/  @P3 STG.E.U16 desc[UR38][R4.64+0xe0], R82 ;  /* 0x0000e05204003986 */ /* 0x0001e4000c101526 */
[----:B0-----:R-:W-:Y:S02]  /*6220*/  @P2 IMAD.MOV.U32 R4, RZ, RZ, R8 ;  /* 0x000000ffff042224 */ /* 0x001fe400078e0008 */
[----:B------:R-:W-:-:S05]  /*6230*/  @P2 IMAD.MOV.U32 R5, RZ, RZ, R9 ;  /* 0x000000ffff052224 */ /* 0x000fca00078e0009 */
[----:B------:R0:W-:Y:S02]  /*6240*/  @P2 STG.E.U16 desc[UR38][R4.64+0xe2], R83 ;  /* 0x0000e25304002986 */ /* 0x0001e4000c101526 */
[----:B0-----:R-:W-:Y:S02]  /*6250*/  @P4 IMAD.MOV.U32 R4, RZ, RZ, R6 ;  /* 0x000000ffff044224 */ /* 0x001fe400078e0006 */
[----:B------:R-:W-:-:S05]  /*6260*/  @P4 IMAD.MOV.U32 R5, RZ, RZ, R7 ;  /* 0x000000ffff054224 */ /* 0x000fca00078e0007 */
[----:B------:R0:W-:Y:S04]  /*6270*/  @P4 STG.E.U16 desc[UR38][R4.64+0xf0], R84 ;  /* 0x0000f05404004986 */ /* 0x0001e8000c101526 */
[----:B------:R1:W-:Y:S01]  /*6280*/  @P5 STG.E.U16 desc[UR38][R6.64+0xf2], R85 ;  /* 0x0000f25506005986 */ /* 0x0003e2000c101526 */
[----:B0-----:R-:W-:Y:S02]  /*6290*/  @P1 IMAD.MOV.U32 R4, RZ, RZ, R8 ;  /* 0x000000ffff041224 */ /* 0x001fe400078e0008 */
[----:B------:R-:W-:-:S05]  /*62a0*/  @P1 IMAD.MOV.U32 R5, RZ, RZ, R9 ;  /* 0x000000ffff051224 */ /* 0x000fca00078e0009 */
[----:B------:R1:W-:Y:S04]  /*62b0*/  @P1 STG.E.U16 desc[UR38][R4.64+0xf0], R86 ;  /* 0x0000f05604001986 */ /* 0x0003e8000c101526 */
[----:B------:R1:W-:Y:S02]  /*62c0*/  @P0 STG.E.U16 desc[UR38][R8.64+0xf2], R87 ;  /* 0x0000f25708000986 */ /* 0x0003e4000c101526 */
.L_x_160:
[----:B------:R-:W-:Y:S05]  /*62d0*/  BSYNC B0 ;  /* 0x0000000000007941 */ /* 0x000fea0003800000 */
.L_x_34:
[----:B------:R-:W-:Y:S01]  /*62e0*/  IADD3 R16, P0, R16, UR36, RZ ;  /* 0x0000002410107c10 */ /* 0x000fe2000ff1e0ff */
[----:B------:R-:W-:Y:S01]  /*62f0*/  ULDC.64 UR4, c[0x0][0x650] ;  /* 0x0001940000047ab9 */ /* 0x000fe20000000a00 */
[----:B------:R-:W-:Y:S01]  /*6300*/  PRMT R3, RZ, 0x7610, R3 ;  /* 0x00007610ff037816 */ /* 0x000fe20000000003 */
[----:B------:R-:W-:Y:S01]  /*6310*/  IMAD.MOV.U32 R100, RZ, RZ, -0x1 ;  /* 0xffffffffff647424 */ /* 0x000fe200078e00ff */
[----:B------:R-:W-:Y:S01]  /*6320*/  IADD3.X R17, R17, UR42, RZ, P0, !PT ;  /* 0x0000002a11117c10 */ /* 0x000fe200087fe4ff */
[----:B------:R-:W-:Y:S01]  /*6330*/  IMAD.MOV.U32 R101, RZ, RZ, -0x1 ;  /* 0xffffffffff657424 */ /* 0x000fe200078e00ff */
[----:B------:R-:W-:-:S04]  /*6340*/  ISETP.GE.U32.AND P0, PT, R16, UR4, PT ;  /* 0x0000000410007c0c */ /* 0x000fc8000bf06070 */
[----:B------:R-:W-:-:S13]  /*6350*/  ISETP.GE.U32.AND.EX P0, PT, R17, UR5, PT, P0 ;  /* 0x0000000511007c0c */ /* 0x000fda000bf06100 */
[----:B------:R-:W-:Y:S05]  /*6360*/  @P0 BRA `(.L_x_161) ;  /* 0x00000004004c0947 */ /* 0x000fea0003800000 */
[----:B------:R-:W0:Y:S01]  /*6370*/  LDC.64 R10, c[0x0][0x628] ;  /* 0x00018a00ff0a7b82 */ /* 0x000e220000000a00 */
[----:B---3--:R-:W3:Y:S01]  /*6380*/  S2R R12, SR_CTAID.X ;  /* 0x00000000000c7919 */ /* 0x008ee20000002500 */
[----:B-12-4-:R-:W-:Y:S02]  /*6390*/  IMAD.MOV.U32 R8, RZ, RZ, R16 ;  /* 0x000000ffff087224 */ /* 0x016fe400078e0010 */
[----:B------:R-:W-:Y:S01]  /*63a0*/  IMAD.MOV.U32 R9, RZ, RZ, R17 ;  /* 0x000000ffff097224 */ /* 0x000fe200078e0011 */
[----:B------:R-:W1:Y:S03]  /*63b0*/  S2R R20, SR_CTAID.Y ;  /* 0x0000000000147919 */ /* 0x000e660000002600 */
[----:B------:R-:W2:Y:S08]  /*63c0*/  LDC R0, c[0x0][0x630] ;  /* 0x00018c00ff007b82 */ /* 0x000eb00000000800 */
[----:B------:R-:W4:Y:S01]  /*63d0*/  LDC.64 R14, c[0x0][0x620] ;  /* 0x00018800ff0e7b82 */ /* 0x000f220000000a00 */
[----:B0-----:R-:W-:-:S04]  /*63e0*/  ISETP.NE.U32.AND P0, PT, R10, RZ, PT ;  /* 0x000000ff0a00720c */ /* 0x001fc80003f05070 */
[----:B------:R-:W-:-:S13]  /*63f0*/  ISETP.NE.AND.EX P0, PT, R11, RZ, PT, P0 ;  /* 0x000000ff0b00720c */ /* 0x000fda0003f05300 */
[----:B-1234-:R-:W-:Y:S05]  /*6400*/  @!P0 BRA `(.L_x_162) ;  /* 0x0000000000288947 */ /* 0x01efea0003800000 */
        /* <DEDUP_REMOVED lines=10> */
.L_x_162:
[-CC-:B------:R-:W-:Y:S01]  /*64b0*/  SHF.R.U64 R101, R8, R0.reuse, R9.reuse ;  /* 0x0000000008657219 */ /* 0x180fe20000001209 */
[----:B------:R-:W0:Y:S01]  /*64c0*/  LDC.64 R26, c[0x0][0x640] ;  /* 0x00019000ff1a7b82 */ /* 0x000e220000000a00 */
[----:B------:R-:W-:Y:S01]  /*64d0*/  SHF.R.U32.HI R0, RZ, R0, R9 ;  /* 0x00000000ff007219 */ /* 0x000fe20000011609 */
[----:B------:R-:W-:Y:S01]  /*64e0*/  ULDC UR4, c[0x0][0x150] ;  /* 0x0000540000047ab9 */ /* 0x000fe20000000800 */
[----:B------:R-:W-:Y:S02]  /*64f0*/  IADD3 R3, P0, RZ, -R101, RZ ;  /* 0x80000065ff037210 */ /* 0x000fe40007f1e0ff */
[----:B------:R-:W-:-:S03]  /*6500*/  I2FP.F32.U32 R7, R12 ;  /* 0x0000000c00077245 */ /* 0x000fc60000201000 */
[----:B------:R-:W1:Y:S01]  /*6510*/  LDC R6, c[0x0][0x618] ;  /* 0x00018600ff067b82 */ /* 0x000e620000000800 */
[----:B------:R-:W-:Y:S02]  /*6520*/  IMAD.X R5, RZ, RZ, ~R0, P0 ;  /* 0x000000ffff057224 */ /* 0x000fe400000e0e00 */
[----:B------:R-:W-:Y:S01]  /*6530*/  FMUL R7, R7, UR4 ;  /* 0x0000000407077c20 */ /* 0x000fe20008400000 */
[----:B------:R-:W-:Y:S01]  /*6540*/  ULDC UR4, c[0x0][0x154] ;  /* 0x0000550000047ab9 */ /* 0x000fe20000000800 */
[-C--:B------:R-:W-:Y:S02]  /*6550*/  IMAD R0, R5, R14.reuse, RZ ;  /* 0x0000000e05007224 */ /* 0x080fe400078e02ff */
[C---:B------:R-:W-:Y:S01]  /*6560*/  IMAD.WIDE.U32 R4, R3.reuse, R14, R16 ;  /* 0x0000000e03047225 */ /* 0x040fe200078e0010 */
[----:B------:R-:W2:Y:S01]  /*6570*/  LDC R8, c[0x0][0x608] ;  /* 0x00018200ff087b82 */ /* 0x000ea20000000800 */
[----:B------:R-:W3:Y:S02]  /*6580*/  F2I.U32.TRUNC.NTZ R7, R7 ;  /* 0x0000000700077305 */ /* 0x000ee4000020f000 */
[----:B------:R-:W-:Y:S01]  /*6590*/  IMAD R3, R3, R15, R0 ;  /* 0x0000000f03037224 */ /* 0x000fe200078e0200 */
[----:B------:R-:W-:-:S03]  /*65a0*/  I2FP.F32.U32 R0, R20 ;  /* 0x0000001400007245 */ /* 0x000fc60000201000 */
[----:B------:R-:W-:Y:S01]  /*65b0*/  IMAD.IADD R3, R5, 0x1, R3 ;  /* 0x0000000105037824 */ /* 0x000fe200078e0203 */
[----:B------:R-:W4:Y:S01]  /*65c0*/  LDC R11, c[0x0][0x658] ;  /* 0x00019600ff0b7b82 */ /* 0x000f220000000800 */
[----:B0-----:R-:W-:-:S04]  /*65d0*/  ISETP.NE.U32.AND P0, PT, R26, RZ, PT ;  /* 0x000000ff1a00720c */ /* 0x001fc80003f05070 */
[----:B------:R-:W-:-:S03]  /*65e0*/  ISETP.NE.AND.EX P0, PT, R27, RZ, PT, P0 ;  /* 0x000000ff1b00720c */ /* 0x000fc60003f05300 */
[----:B------:R-:W0:Y:S01]  /*65f0*/  LDC R9, c[0x0][0x144] ;  /* 0x00005100ff097b82 */ /* 0x000e220000000800 */
[-C--:B-1----:R-:W-:Y:S01]  /*6600*/  SHF.R.U64 R10, R4, R6.reuse, R3 ;  /* 0x00000006040a7219 */ /* 0x082fe20000001203 */
[----:B---3--:R-:W-:Y:S01]  /*6610*/  IMAD.MOV R7, RZ, RZ, -R7 ;  /* 0x000000ffff077224 */ /* 0x008fe200078e0a07 */
[----:B------:R-:W-:Y:S01]  /*6620*/  SHF.R.U32.HI R3, RZ, R6, R3 ;  /* 0x00000006ff037219 */ /* 0x000fe20000011603 */
[----:B------:R-:W-:-:S04]  /*6630*/  FMUL R6, R0, UR4 ;  /* 0x0000000400067c20 */ /* 0x000fc80008400000 */
[----:B------:R-:W1:Y:S01]  /*6640*/  LDC R21, c[0x0][0x148] ;  /* 0x00005200ff157b82 */ /* 0x000e620000000800 */
[----:B------:R3:W0:Y:S01]  /*6650*/  F2I.U32.TRUNC.NTZ R14, R6 ;  /* 0x00000006000e7305 */ /* 0x000622000020f000 */
[-CC-:B--2---:R-:W-:Y:S02]  /*6660*/  SHF.R.U64 R13, R10, R8.reuse, R3.reuse ;  /* 0x000000080a0d7219 */ /* 0x184fe40000001203 */
[----:B------:R-:W-:-:S04]  /*6670*/  SHF.R.U32.HI R0, RZ, R8, R3 ;  /* 0x00000008ff007219 */ /* 0x000fc80000011603 */
[----:B-----5:R-:W2:Y:S01]  /*6680*/  LDC R24, c[0x0][0x648] ;  /* 0x00019200ff187b82 */ /* 0x020ea20000000800 */
[-CC-:B----4-:R-:W-:Y:S02]  /*6690*/  SHF.R.U64 R15, R13, R11.reuse, R0.reuse ;  /* 0x0000000b0d0f7219 */ /* 0x190fe40000001200 */
[----:B------:R-:W-:-:S03]  /*66a0*/  SHF.R.U32.HI R5, RZ, R11, R0 ;  /* 0x0000000bff057219 */ /* 0x000fc60000011600 */
[----:B------:R-:W-:Y:S02]  /*66b0*/  IMAD.MOV.U32 R4, RZ, RZ, R15 ;  /* 0x000000ffff047224 */ /* 0x000fe400078e000f */
[----:B------:R-:W4:Y:S01]  /*66c0*/  LDC R28, c[0x0][0x638] ;  /* 0x00018e00ff1c7b82 */ /* 0x000f220000000800 */
[----:B0-----:R-:W-:-:S07]  /*66d0*/  IMAD R25, R9, R7, R12 ;  /* 0x0000000709197224 */ /* 0x001fce00078e020c */
[----:B------:R-:W0:Y:S08]  /*66e0*/  LDC R29, c[0x0][0x610] ;  /* 0x00018400ff1d7b82 */ /* 0x000e300000000800 */
[----:B------:R-:W0:Y:S01]  /*66f0*/  LDC R30, c[0x0][0x600] ;  /* 0x00018000ff1e7b82 */ /* 0x000e220000000800 */
[----:B-123--:R-:W-:Y:S05]  /*6700*/  @!P0 BRA `(.L_x_163) ;  /* 0x0000000000288947 */ /* 0x00efea0003800000 */
[----:B------:R-:W1:Y:S02]  /*6710*/  LDC R0, c[0x0][0x64c] ;  /* 0x00019300ff007b82 */ /* 0x000e640000000800 */
[----:B-1----:R-:W-:-:S05]  /*6720*/  IADD3 R3, P0, R15, R0, RZ ;  /* 0x000000000f037210 */ /* 0x002fca0007f1e0ff */
        /* <DEDUP_REMOVED lines=8> */
.L_x_163:
[----:B------:R-:W-:Y:S01]  /*67b0*/  ISETP.NE.AND P0, PT, R2, 0x1, PT ;  /* 0x000000010200780c */ /* 0x000fe20003f05270 */
[----:B------:R-:W-:Y:S01]  /*67c0*/  IMAD.MOV R14, RZ, RZ, -R14 ;  /* 0x000000ffff0e7224 */ /* 0x000fe200078e0a0e */
[----:B------:R-:W-:Y:S02]  /*67d0*/  SHF.R.U64 R3, R4, R24, R5 ;  /* 0x0000001804037219 */ /* 0x000fe40000001205 */
[----:B------:R-:W-:Y:S02]  /*67e0*/  LOP3.LUT R0, R13, R98, RZ, 0xc0, !PT ;  /* 0x000000620d007212 */ /* 0x000fe400078ec0ff */
[----:B------:R-:W-:Y:S01]  /*67f0*/  LOP3.LUT R10, R10, R97, RZ, 0xc0, !PT ;  /* 0x000000610a0a7212 */ /* 0x000fe200078ec0ff */
[----:B------:R-:W-:Y:S02]  /*6800*/  IMAD.MOV R4, RZ, RZ, -R3 ;  /* 0x000000ffff047224 */ /* 0x000fe400078e0a03 */
[----:B------:R-:W-:Y:S02]  /*6810*/  IMAD R0, R93, R3, R0 ;  /* 0x000000035d007224 */ /* 0x000fe400078e0200 */
[----:B----4-:R-:W-:-:S02]  /*6820*/  IMAD R3, R4, R28, R15 ;  /* 0x0000001c04037224 */ /* 0x010fc400078e020f */
[----:B------:R-:W-:Y:S02]  /*6830*/  @P0 IMAD R25, R21, R14, R20 ;  /* 0x0000000e15190224 */ /* 0x000fe400078e0214 */
[----:B0-----:R-:W-:Y:S02]  /*6840*/  IMAD R5, R3, R30, R10 ;  /* 0x0000001e03057224 */ /* 0x001fe400078e020a */
[----:B------:R-:W-:Y:S02]  /*6850*/  IMAD R0, R0, R29, R25 ;  /* 0x0000001d00007224 */ /* 0x000fe400078e0219 */
[----:B------:R-:W-:-:S03]  /*6860*/  IMAD.MOV.U32 R4, RZ, RZ, 0x1 ;  /* 0x00000001ff047424 */ /* 0x000fc600078e00ff */
[----:B------:R-:W-:Y:S02]  /*6870*/  SEL R100, R5, R0, !P0 ;  /* 0x0000000005647207 */ /* 0x000fe40004000000 */
[----:B------:R-:W-:Y:S02]  /*6880*/  PRMT R3, R4, 0x7610, R3 ;  /* 0x0000761004037816 */ /* 0x000fe40000000003 */
[----:B------:R-:W-:-:S07]  /*6890*/  SEL R0, R0, R5, !P0 ;  /* 0x0000000500007207 */ /* 0x000fce0004000000 */
.L_x_161:
[----:B------:R-:W-:Y:S01]  /*68a0*/  UIMAD.WIDE.U32 UR4, UR41, 0x24924925, URZ ;  /* 0x24924925290478a5 */ /* 0x000fe2000f8e003f */
[----:B------:R-:W-:Y:S01]  /*68b0*/  LOP3.LUT P0, RZ, R3, 0xff, RZ, 0xc0, !PT ;  /* 0x000000ff03ff7812 */ /* 0x000fe2000780c0ff */
[----:B------:R-:W-:Y:S02]  /*68c0*/  IMAD.MOV.U32 R103, RZ, RZ, R0 ;  /* 0x000000ffff677224 */ /* 0x000fe400078e0000 */
[----:B------:R-:W-:-:S04]  /*68d0*/  UIADD3 UR4, UR41, -UR5, URZ ;  /* 0x8000000529047290 */ /* 0x000fc8000fffe03f */
[----:B------:R-:W-:-:S04]  /*68e0*/  ULEA.HI UR4, UR4, UR5, URZ, 0x1f ;  /* 0x0000000504047291 */ /* 0x000fc8000f8ff83f */
[----:B------:R-:W-:-:S04]  /*68f0*/  USHF.R.U32.HI UR4, URZ, 0x2, UR4 ;  /* 0x000000023f047899 */ /* 0x000fc80008011604 */
[----:B------:R-:W-:Y:S01]  /*6900*/  UIMAD UR41, UR4, -0x7, UR41 ;  /* 0xfffffff9042978a4 */ /* 0x000fe2000f8e0229 */
[----:B------:R-:W-:Y:S11]  /*6910*/  @P0 BRA `(.L_x_164) ;  /* 0xffffffa800f00947 */ /* 0x000ff6000383ffff */
[----:B------:R-:W-:Y:S05]  /*6920*/  EXIT ;  /* 0x000000000000794d */ /* 0x000fea0003800000 */
.L_x_7:
        /* <DEDUP_REMOVED lines=26> */
.L_x_166:
[----:B------:R-:W0:Y:S01]  /*6ad0*/  LDC.64 R30, c[0x0][0x640] ;  /* 0x00019000ff1e7b82 */ /* 0x000e220000000a00 */
[-CC-:B------:R-:W-:Y:S01]  /*6ae0*/  SHF.R.U64 R22, R14, R8.reuse, R15.reuse ;  /* 0x000000080e167219 */ /* 0x180fe2000000120f */
[----:B------:R-:W-:Y:S01]  /*6af0*/  IMAD.MOV.U32 R27, RZ, RZ, 0x1 ;  /* 0x00000001ff1b7424 */ /* 0x000fe200078e00ff */
[----:B------:R-:W-:Y:S02]  /*6b00*/  SHF.R.U32.HI R7, RZ, R8, R15 ;  /* 0x00000008ff077219 */ /* 0x000fe4000001160f */
[----:B------:R-:W-:-:S03]  /*6b10*/  IADD3 R13, P0, RZ, -R22, RZ ;  /* 0x80000016ff0d7210 */ /* 0x000fc60007f1e0ff */
[----:B------:R-:W1:Y:S02]  /*6b20*/  LDC R12, c[0x0][0x618] ;  /* 0x00018600ff0c7b82 */ /* 0x000e640000000800 */
[----:B------:R-:W-:Y:S02]  /*6b30*/  IMAD.X R7, RZ, RZ, ~R7, P0 ;  /* 0x000000ffff077224 */ /* 0x000fe400000e0e07 */
[----:B------:R-:W-:-:S04]  /*6b40*/  IMAD.WIDE.U32 R10, R13, R24, R16 ;  /* 0x000000180d0a7225 */ /* 0x000fc800078e0010 */
[----:B------:R-:W2:Y:S01]  /*6b50*/  LDC R14, c[0x0][0x608] ;  /* 0x00018200ff0e7b82 */ /* 0x000ea20000000800 */
[----:B------:R-:W-:-:S04]  /*6b60*/  IMAD R8, R7, R24, RZ ;  /* 0x0000001807087224 */ /* 0x000fc800078e02ff */
[----:B------:R-:W-:-:S03]  /*6b70*/  IMAD R7, R13, R25, R8 ;  /* 0x000000190d077224 */ /* 0x000fc600078e0208 */
[----:B------:R-:W3:Y:S01]  /*6b80*/  LDC R28, c[0x0][0x658] ;  /* 0x00019600ff1c7b82 */ /* 0x000ee20000000800 */
[----:B------:R-:W-:Y:S01]  /*6b90*/  IMAD.IADD R7, R11, 0x1, R7 ;  /* 0x000000010b077824 */ /* 0x000fe200078e0207 */
[----:B0-----:R-:W-:Y:S01]  /*6ba0*/  ISETP.NE.U32.AND P0, PT, R30, RZ, PT ;  /* 0x000000ff1e00720c */ /* 0x001fe20003f05070 */
[----:B------:R-:W-:-:S03]  /*6bb0*/  IMAD.MOV.U32 R11, RZ, RZ, -0x1 ;  /* 0xffffffffff0b7424 */ /* 0x000fc600078e00ff */
        /* <DEDUP_REMOVED lines=8> */
[-C--:B---3--:R-:W-:Y:S02]  /*6c40*/  SHF.L.U32 R10, R11, R28.reuse, RZ ;  /* 0x0000001c0b0a7219 */ /* 0x088fe400000006ff */
[--C-:B------:R-:W-:Y:S02]  /*6c50*/  SHF.R.U64 R26, R24, R28, R7.reuse ;  /* 0x0000001c181a7219 */ /* 0x100fe40000001207 */
[----:B------:R-:W-:Y:S02]  /*6c60*/  LOP3.LUT R29, RZ, R10, RZ, 0x33, !PT ;  /* 0x0000000aff1d7212 */ /* 0x000fe400078e33ff */
[----:B------:R-:W-:Y:S01]  /*6c70*/  SHF.R.U32.HI R11, RZ, R28, R7 ;  /* 0x0000001cff0b7219 */ /* 0x000fe20000011607 */
[----:B------:R-:W3:Y:S01]  /*6c80*/  LDC R32, c[0x0][0x610] ;  /* 0x00018400ff207b82 */ /* 0x000ee20000000800 */
[----:B------:R-:W-:Y:S01]  /*6c90*/  IMAD.MOV.U32 R10, RZ, RZ, R26 ;  /* 0x000000ffff0a7224 */ /* 0x000fe200078e001a */
[----:B------:R-:W-:Y:S06]  /*6ca0*/  @!P0 BRA `(.L_x_167) ;  /* 0x0000000000288947 */ /* 0x000fec0003800000 */
        /* <DEDUP_REMOVED lines=10> */
.L_x_167:
[----:B------:R-:W-:Y:S02]  /*6d50*/  ISETP.NE.AND P0, PT, R2, 0x1, PT ;  /* 0x000000010200780c */ /* 0x000fe40003f05270 */
[----:B-1----:R-:W-:Y:S01]  /*6d60*/  SHF.R.U64 R8, R10, R8, R11 ;  /* 0x000000080a087219 */ /* 0x002fe2000000120b */
[----:B0-----:R-:W-:Y:S01]  /*6d70*/  VIADD R11, R21, 0xffffffff ;  /* 0xffffffff150b7836 */ /* 0x001fe20000000000 */
[----:B------:R-:W-:Y:S02]  /*6d80*/  SHF.L.U32 R27, R27, R28, RZ ;  /* 0x0000001c1b1b7219 */ /* 0x000fe400000006ff */
[----:B------:R-:W-:Y:S01]  /*6d90*/  LOP3.LUT R5, R24, R29, RZ, 0xc0, !PT ;  /* 0x0000001d18057212 */ /* 0x000fe200078ec0ff */
[----:B------:R-:W-:-:S04]  /*6da0*/  IMAD.MOV R7, RZ, RZ, -R8 ;  /* 0x000000ffff077224 */ /* 0x000fc800078e0a08 */
[----:B------:R-:W-:Y:S02]  /*6db0*/  IMAD R5, R27, R8, R5 ;  /* 0x000000081b057224 */ /* 0x000fe400078e0205 */
[----:B------:R-:W-:Y:S01]  /*6dc0*/  @P0 IMAD R6, R9, R23, R4 ;  /* 0x0000001709060224 */ /* 0x000fe200078e0204 */
[----:B------:R-:W-:Y:S01]  /*6dd0*/  LOP3.LUT R9, R20, R11, RZ, 0xc0, !PT ;  /* 0x0000000b14097212 */ /* 0x000fe200078ec0ff */
[----:B--2---:R-:W-:Y:S02]  /*6de0*/  IMAD R4, R7, R25, R26 ;  /* 0x0000001907047224 */ /* 0x004fe400078e021a */
[----:B---3--:R-:W-:Y:S02]  /*6df0*/  IMAD R6, R5, R32, R6 ;  /* 0x0000002005067224 */ /* 0x008fe400078e0206 */
[----:B------:R-:W-:Y:S02]  /*6e00*/  IMAD R5, R4, R21, R9 ;  /* 0x0000001504057224 */ /* 0x000fe400078e0209 */
[----:B------:R-:W-:-:S02]  /*6e10*/  IMAD.MOV.U32 R8, RZ, RZ, 0x1 ;  /* 0x00000001ff087424 */ /* 0x000fc400078e00ff */
[----:B------:R-:W-:Y:S01]  /*6e20*/  IMAD.MOV.U32 R7, RZ, RZ, R22 ;  /* 0x000000ffff077224 */ /* 0x000fe200078e0016 */
[----:B------:R-:W-:Y:S02]  /*6e30*/  SEL R21, R5, R6, !P0 ;  /* 0x0000000605157207 */ /* 0x000fe40004000000 */
[----:B------:R-:W-:-:S07]  /*6e40*/  SEL R20, R6, R5, !P0 ;  /* 0x0000000506147207 */ /* 0x000fce0004000000 */
.L_x_165:
[----:B------:R-:W-:-:S08]  /*6e50*/  NOP ;  /* 0x0000000000007918 */ /* 0x000fd00000000000 */
[----:B------:R-:W0:-:S00]  /*6e60*/  USETMAXREG.DEALLOC.CTAPOOL 0x28 ;  /* 0x00000028000079c8 */ /* 0x000e0000080e0500 */
[----:B0-----:R-:W-:-:S13]  /*6e70*/  ISETP.NE.AND P0, PT, R3, RZ, PT ;  /* 0x000000ff0300720c */ /* 0x001fda0003f05270 */
[----:B------:R-:W-:Y:S05]  /*6e80*/  @P0 EXIT ;  /* 0x000000000000094d */ /* 0x000fea0003800000 */
[----:B------:R-:W-:Y:S01]  /*6e90*/  LOP3.LUT P0, RZ, R8, 0xff, RZ, 0xc0, !PT ;  /* 0x000000ff08ff7812 */ /* 0x000fe2000780c0ff */
[----:B------:R-:W-:Y:S02]  /*6ea0*/  IMAD.MOV.U32 R3, RZ, RZ, 0x1 ;  /* 0x00000001ff037424 */ /* 0x000fe400078e00ff */
[----:B------:R-:W-:-:S10]  /*6eb0*/  IMAD.MOV.U32 R8, RZ, RZ, RZ ;  /* 0x000000ffff087224 */ /* 0x000fd400078e00ff */
[----:B------:R-:W-:Y:S05]  /*6ec0*/  @!P0 BRA `(.L_x_168) ;  /* 0x0000000c00308947 */ /* 0x000fea0003800000 */
[----:B------:R-:W0:Y:S01]  /*6ed0*/  LDC R3, c[0x0][0x28c] ;  /* 0x0000a300ff037b82 */ /* 0x000e220000000800 */
[----:B------:R-:W1:Y:S01]  /*6ee0*/  S2R R13, SR_CgaCtaId ;  /* 0x00000000000d7919 */ /* 0x000e620000008800 */
[----:B------:R-:W-:Y:S01]  /*6ef0*/  ULDC UR5, c[0x0][0x658] ;  /* 0x0001960000057ab9 */ /* 0x000fe20000000800 */
[----:B------:R-:W-:Y:S01]  /*6f00*/  UMOV UR6, 0xffffffff ;  /* 0xffffffff00067882 */ /* 0x000fe20000000000 */
[----:B------:R-:W-:Y:S01]  /*6f10*/  BSSY B0, `(.L_x_168) ;  /* 0x00000c7000007945 */ /* 0x000fe20003800000 */
[----:B------:R-:W-:Y:S01]  /*6f20*/  USHF.L.U32 UR6, UR6, UR5, URZ ;  /* 0x0000000506067299 */ /* 0x000fe2000800063f */
[----:B------:R-:W-:Y:S01]  /*6f30*/  IMAD.MOV.U32 R10, RZ, RZ, 0x1 ;  /* 0x00000001ff0a7424 */ /* 0x000fe200078e00ff */
[----:B------:R-:W-:Y:S01]  /*6f40*/  LOP3.LUT R9, R18, 0x2, RZ, 0xfc, !PT ;  /* 0x0000000212097812 */ /* 0x000fe200078efcff */
[----:B------:R-:W-:Y:S01]  /*6f50*/  IMAD.MOV.U32 R8, RZ, RZ, RZ ;  /* 0x000000ffff087224 */ /* 0x000fe200078e00ff */
[----:B------:R-:W-:Y:S01]  /*6f60*/  ULDC UR4, c[0x0][0x600] ;  /* 0x0001800000047ab9 */ /* 0x000fe20000000800 */
[----:B------:R-:W-:Y:S01]  /*6f70*/  UMOV UR7, 0x1 ;  /* 0x0000000100077882 */ /* 0x000fe20000000000 */
[----:B------:R-:W-:-:S02]  /*6f80*/  UIADD3 UR15, UR4, -0x1, URZ ;  /* 0xffffffff040f7890 */ /* 0x000fc4000fffe03f */
[----:B------:R-:W-:Y:S02]  /*6f90*/  USHF.L.U32 UR17, UR7, UR5, URZ ;  /* 0x0000000507117299 */ /* 0x000fe4000800063f */
[----:B------:R-:W-:Y:S01]  /*6fa0*/  ULOP3.LUT UR16, URZ, UR6, URZ, 0x33, !UPT ;  /* 0x000000063f107292 */ /* 0x000fe2000f8e333f */
[----:B------:R-:W-:Y:S01]  /*6fb0*/  ULDC.64 UR20, c[0x0][0x198] ;  /* 0x0000660000147ab9 */ /* 0x000fe20000000a00 */
[----:B0-----:R-:W-:-:S05]  /*6fc0*/  VIADD R3, R3, 0x3f ;  /* 0x0000003f03037836 */ /* 0x001fca0000000000 */
[----:B------:R-:W-:-:S04]  /*6fd0*/  SHF.R.S32.HI R4, RZ, 0x1f, R3 ;  /* 0x0000001fff047819 */ /* 0x000fc80000011403 */
[----:B------:R-:W-:Y:S01]  /*6fe0*/  LEA.HI R4, R4, R3, RZ, 0x6 ;  /* 0x0000000304047211 */ /* 0x000fe200078f30ff */
[C---:B-1----:R-:W-:Y:S02]  /*6ff0*/  IMAD.SHL.U32 R12, R13.reuse, 0x10, RZ ;  /* 0x000000100d0c7824 */ /* 0x042fe400078e00ff */
[----:B------:R-:W-:Y:S01]  /*7000*/  IMAD.SHL.U32 R13, R13, 0x400, RZ ;  /* 0x000004000d0d7824 */ /* 0x000fe200078e00ff */
[----:B------:R-:W-:Y:S01]  /*7010*/  SHF.R.S32.HI R11, RZ, 0x6, R4 ;  /* 0x00000006ff0b7819 */ /* 0x000fe20000011404 */
[----:B------:R-:W-:Y:S01]  /*7020*/  IMAD.MOV.U32 R3, RZ, RZ, 0x1 ;  /* 0x00000001ff037424 */ /* 0x000fe200078e00ff */
[----:B------:R-:W-:Y:S02]  /*7030*/  LOP3.LUT R12, R12, 0x70, RZ, 0xc0, !PT ;  /* 0x000000700c0c7812 */ /* 0x000fe400078ec0ff */
[----:B------:R-:W-:Y:S01]  /*7040*/  LOP3.LUT R13, R13, 0x1c00, RZ, 0xc0, !PT ;  /* 0x00001c000d0d7812 */ /* 0x000fe200078ec0ff */
[----:B------:R-:W-:-:S07]  /*7050*/  VIADD R19, R11, 0x1 ;  /* 0x000000010b137836 */ /* 0x000fce0000000000 */
.L_x_179:
[----:B------:R-:W-:-:S03]  /*7060*/  UMOV UR4, 0xffffffff ;  /* 0xffffffff00047882 */ /* 0x000fc60000000000 */
[----:B------:R-:W-:Y:S05]  /*7070*/  BRA.DIV UR4, `(.L_x_169) ;  /* 0x0000001204187947 */ /* 0x000fea000b800000 */
[----:B------:R-:W-:-:S13]  /*7080*/  ELECT P6, URZ, PT ;  /* 0x00000000003f782f */ /* 0x000fda00038c0000 */
.L_x_193:
[----:B------:R-:W0:Y:S01]  /*7090*/  LDC R4, c[0x0][0x28c] ;  /* 0x0000a300ff047b82 */ /* 0x000e220000000800 */
[----:B------:R-:W-:Y:S01]  /*70a0*/  BSSY B1, `(.L_x_170) ;  /* 0x0000038000017945 */ /* 0x000fe20003800000 */
[----:B0-----:R-:W-:-:S13]  /*70b0*/  ISETP.LT.OR P6, PT, R4, 0x1, !P6 ;  /* 0x000000010400780c */ /* 0x001fda00077c1670 */
[----:B------:R-:W-:Y:S05]  /*70c0*/  @P6 BRA `(.L_x_171) ;  /* 0x0000000000d46947 */ /* 0x000fea0003800000 */
[----:B------:R-:W-:Y:S02]  /*70d0*/  IMAD.SHL.U32 R20, R20, 0x80, RZ ;  /* 0x0000008014147824 */ /* 0x000fe400078e00ff */
[----:B------:R-:W-:Y:S02]  /*70e0*/  IMAD R21, R21, 0x80, R12 ;  /* 0x0000008015157824 */ /* 0x000fe400078e020c */
[----:B------:R-:W-:Y:S02]  /*70f0*/  IMAD.MOV.U32 R22, RZ, RZ, RZ ;  /* 0x000000ffff167224 */ /* 0x000fe400078e00ff */
[----:B------:R-:W-:Y:S02]  /*7100*/  IMAD.MOV.U32 R4, RZ, RZ, R19 ;  /* 0x000000ffff047224 */ /* 0x000fe400078e0013 */
[----:B------:R-:W-:Y:S02]  /*7110*/  IMAD.MOV.U32 R5, RZ, RZ, R3 ;  /* 0x000000ffff057224 */ /* 0x000fe400078e0003 */
[----:B------:R-:W-:-:S07]  /*7120*/  IMAD.MOV.U32 R6, RZ, RZ, R8 ;  /* 0x000000ffff067224 */ /* 0x000fce00078e0008 */
.L_x_174:
[----:B------:R-:W0:Y:S01]  /*7130*/  S2R R15, SR_CgaCtaId ;  /* 0x00000000000f7919 */ /* 0x000e220000008800 */
[----:B------:R-:W-:Y:S02]  /*7140*/  MOV R14, 0x400 ;  /* 0x00000400000e7802 */ /* 0x000fe40000000f00 */
[----:B------:R-:W-:Y:S02]  /*7150*/  ISETP.NE.AND P1, PT, R0, RZ, PT ;  /* 0x000000ff0000720c */ /* 0x000fe40003f25270 */
[----:B0-----:R-:W-:Y:S02]  /*7160*/  LEA R25, R15, R14, 0x18 ;  /* 0x0000000e0f197211 */ /* 0x001fe400078ec0ff */
[----:B------:R-:W-:-:S09]  /*7170*/  SHF.L.U32 R14, R5, 0x1f, RZ ;  /* 0x0000001f050e7819 */ /* 0x000fd200000006ff */
[----:B------:R-:W0:Y:S01]  /*7180*/  @!P1 LDC R15, c[0x0][0x500] ;  /* 0x00014000ff0f9b82 */ /* 0x000e220000000800 */
[----:B------:R-:W-:-:S04]  /*7190*/  IMAD R23, R6, 0x8, R25 ;  /* 0x0000000806177824 */ /* 0x000fc800078e0219 */
[----:B------:R-:W1:Y:S02]  /*71a0*/  SYNCS.PHASECHK.TRANS64.TRYWAIT P0, [R23+URZ+0x38], R14 ;  /* 0x0000380e170075a7 */ /* 0x000e64000800017f */
[----:B-1----:R-:W-:Y:S05]  /*71b0*/  @!P0 BRA `(.L_x_172) ;  /* 0x0000000c00e88947 */ /* 0x002fea0003800000 */
.L_x_194:
[----:B-1----:R-:W-:Y:S01]  /*71c0*/  PRMT R14, R9, 0x9910, RZ ;  /* 0x00009910090e7816 */ /* 0x002fe200000000ff */
[----:B0-----:R0:W-:Y:S03]  /*71d0*/  @!P1 SYNCS.ARRIVE.TRANS64 RZ, [R23+URZ], R15 ;  /* 0x0000000f17ff99a7 */ /* 0x0011e6000800003f */
[----:B------:R-:W-:-:S13]  /*71e0*/  ISETP.NE.AND P0, PT, R14, 0x2, PT ;  /* 0x000000020e00780c */ /* 0x000fda0003f05270 */
[----:B0-----:R-:W-:Y:S05]  /*71f0*/  @P0 BRA `(.L_x_173) ;  /* 0x0000000000040947 */ /* 0x001fea0003800000 */
[----:B------:R-:W-:Y:S01]  /*7200*/  BPT.TRAP 0x1 ;  /* 0x000000040000795c */ /* 0x000fe20000300000 */
.L_x_173:
[C---:B------:R-:W-:Y:S01]  /*7210*/  IMAD R14, R6.reuse, 0x2000, R13 ;  /* 0x00002000060e7824 */ /* 0x040fe200078e020d */
[----:B------:R-:W-:Y:S01]  /*7220*/  R2UR UR9, R23 ;  /* 0x00000000170972ca */ /* 0x000fe200000e0000 */
[--C-:B------:R-:W-:Y:S01]  /*7230*/  IMAD R15, R6, 0x4000, R25.reuse ;  /* 0x00004000060f7824 */ /* 0x100fe200078e0219 */
[----:B------:R-:W-:Y:S01]  /*7240*/  UIADD3 UR4, UP0, UR20, 0xf0, URZ ;  /* 0x000000f014047890 */ /* 0x000fe2000ff1e03f */
[----:B------:R-:W-:Y:S01]  /*7250*/  IMAD R14, R14, 0x2, R25 ;  /* 0x000000020e0e7824 */ /* 0x000fe200078e0219 */
[----:B------:R-:W-:Y:S01]  /*7260*/  R2UR UR11, R20 ;  /* 0x00000000140b72ca */ /* 0x000fe200000e0000 */
[----:B------:R-:W-:Y:S01]  /*7270*/  VIADD R4, R4, 0xffffffff ;  /* 0xffffffff04047836 */ /* 0x000fe20000000000 */
[----:B------:R-:W-:Y:S01]  /*7280*/  R2UR UR5, R15 ;  /* 0x000000000f0572ca */ /* 0x000fe200000e0000 */
[----:B------:R-:W-:Y:S01]  /*7290*/  UIADD3 UR22, UP1, UR20, 0x1f0, URZ ;  /* 0x000001f014167890 */ /* 0x000fe2000ff3e03f */
[----:B------:R-:W-:Y:S01]  /*72a0*/  R2UR UR8, R14 ;  /* 0x000000000e0872ca */ /* 0x000fe200000e0000 */
[----:B------:R-:W-:Y:S01]  /*72b0*/  VIADD R6, R6, 0x1 ;  /* 0x0000000106067836 */ /* 0x000fe20000000000 */
[----:B------:R-:W-:Y:S01]  /*72c0*/  R2UR UR10, R22 ;  /* 0x00000000160a72ca */ /* 0x000fe200000e0000 */
[----:B------:R-:W-:Y:S01]  /*72d0*/  UIADD3.X UR23, URZ, UR21, URZ, UP1, !UPT ;  /* 0x000000153f177290 */ /* 0x000fe20008ffe43f */
[----:B------:R-:W-:Y:S01]  /*72e0*/  R2UR UR12, R7 ;  /* 0x00000000070c72ca */ /* 0x000fe200000e0000 */
[----:B------:R-:W-:Y:S01]  /*72f0*/  UMOV UR6, 0x0 ;  /* 0x0000000000067882 */ /* 0x000fe20000000000 */
[----:B------:R-:W-:Y:S01]  /*7300*/  R2UR UR18, R21 ;  /* 0x00000000151272ca */ /* 0x000fe200000e0000 */
[----:B------:R-:W-:Y:S01]  /*7310*/  UMOV UR7, 0x10000000 ;  /* 0x1000000000077882 */ /* 0x000fe20000000000 */
[----:B------:R-:W-:Y:S01]  /*7320*/  ISETP.GT.AND P1, PT, R4, 0x1, PT ;  /* 0x000000010400780c */ /* 0x000fe20003f24270 */
[----:B------:R-:W-:Y:S01]  /*7330*/  UMOV UR19, 0xff0000 ;  /* 0x00ff000000137882 */ /* 0x000fe20000000000 */
[----:B------:R-:W-:Y:S01]  /*7340*/  ISETP.NE.AND P0, PT, R6, 0x7, PT ;  /* 0x000000070600780c */ /* 0x000fe20003f05270 */
[----:B------:R-:W-:Y:S01]  /*7350*/  UIADD3 UR13, UR5, 0x180, URZ ;  /* 0x00000180050d7890 */ /* 0x000fe2000fffe03f */
[----:B------:R-:W-:Y:S01]  /*7360*/  VIADD R22, R22, 0x40 ;  /* 0x0000004016167836 */ /* 0x000fe20000000000 */
[----:B------:R-:W-:Y:S01]  /*7370*/  UIADD3.X UR5, URZ, UR21, URZ, UP0, !UPT ;  /* 0x000000153f057290 */ /* 0x000fe200087fe43f */
[----:B------:R-:W-:Y:S01]  /*7380*/  SEL R14, RZ, 0x1, P0 ;  /* 0x00000001ff0e7807 */ /* 0x000fe20000000000 */
[----:B------:R-:W-:Y:S01]  /*7390*/  UIADD3 UR14, UR8, 0x1c180, URZ ;  /* 0x0001c180080e7890 */ /* 0x000fe2000fffe03f */
[----:B------:R-:W-:-:S02]  /*73a0*/  SEL R6, R6, RZ, P0 ;  /* 0x000000ff06067207 */ /* 0x000fc40000000000 */
[----:B------:R-:W-:Y:S01]  /*73b0*/  UMOV UR8, UR13 ;  /* 0x0000000d00087c82 */ /* 0x000fe20008000000 */
[----:B------:R-:W-:-:S03]  /*73c0*/  LOP3.LUT R5, R5, R14, RZ, 0x3c, !PT ;  /* 0x0000000e05057212 */ /* 0x000fc600078e3cff */
[----:B------:R0:W-:Y:S02]  /*73d0*/  UTMALDG.3D [UR8], [UR4], desc[UR6] ;  /* 0x00000608040075b4 */ /* 0x0001e40008011000 */
[----:B0-----:R-:W-:Y:S01]  /*73e0*/  UMOV UR8, UR14 ;  /* 0x0000000e00087c82 */ /* 0x001fe20008000000 */
[----:B------:R-:W-:Y:S02]  /*73f0*/  UMOV UR11, UR18 ;  /* 0x00000012000b7c82 */ /* 0x000fe40008000000 */
[----:B------:R0:W-:Y:S02]  /*7400*/  UTMALDG.3D.MULTICAST [UR8], [UR22], UR19, desc[UR6] ;  /* 0x00000608160073b4 */ /* 0x0001e40008011813 */
[----:B0-----:R-:W-:Y:S05]  /*7410*/  @P1 BRA `(.L_x_174) ;  /* 0xfffffffc00441947 */ /* 0x001fea000383ffff */
.L_x_171:
[----:B------:R-:W-:Y:S05]  /*7420*/  BSYNC B1 ;  /* 0x0000000000017941 */ /* 0x000fea0003800000 */
.L_x_170:
[----:B------:R-:W-:Y:S01]  /*7430*/  LOP3.LUT P1, RZ, R10, 0xff, RZ, 0xc0, !PT ;  /* 0x000000ff0aff7812 */ /* 0x000fe2000782c0ff */
[C---:B------:R-:W-:Y:S01]  /*7440*/  IMAD.IADD R15, R11.reuse, 0x1, R8 ;  /* 0x000000010b0f7824 */ /* 0x040fe200078e0208 */
[----:B------:R-:W-:Y:S01]  /*7450*/  ULDC.64 UR4, c[0x0][0x650] ;  /* 0x0001940000047ab9 */ /* 0x000fe20000000a00 */
[----:B------:R-:W-:Y:S01]  /*7460*/  ISETP.GE.U32.AND P2, PT, R11, 0x7, PT ;  /* 0x000000070b00780c */ /* 0x000fe20003f46070 */
[----:B------:R-:W-:Y:S01]  /*7470*/  BSSY B1, `(.L_x_175) ;  /* 0x000006e000017945 */ /* 0x000fe20003800000 */
[C---:B------:R-:W-:Y:S01]  /*7480*/  IMAD.WIDE.U32 R4, R15.reuse, 0x24924925, RZ ;  /* 0x249249250f047825 */ /* 0x040fe200078e00ff */
[----:B------:R-:W-:Y:S02]  /*7490*/  ISETP.GT.U32.AND P0, PT, R15, 0x6, PT ;  /* 0x000000060f00780c */ /* 0x000fe40003f04070 */
[----:B------:R-:W-:Y:S01]  /*74a0*/  PRMT R10, RZ, 0x7610, R10 ;  /* 0x00007610ff0a7816 */ /* 0x000fe2000000000a */
[----:B------:R-:W-:Y:S01]  /*74b0*/  IMAD.MOV.U32 R20, RZ, RZ, -0x1 ;  /* 0xffffffffff147424 */ /* 0x000fe200078e00ff */
[----:B------:R-:W-:Y:S01]  /*74c0*/  ISETP.LT.U32.AND P0, PT, R11, 0x7, P0 ;  /* 0x000000070b00780c */ /* 0x000fe20000701070 */
[----:B------:R-:W-:-:S02]  /*74d0*/  IMAD.MOV.U32 R21, RZ, RZ, -0x1 ;  /* 0xffffffffff157424 */ /* 0x000fc400078e00ff */
[----:B------:R-:W0:Y:S01]  /*74e0*/  @P1 S2R R7, SR_CgaCtaId ;  /* 0x0000000000071919 */ /* 0x000e220000008800 */
[----:B------:R-:W-:Y:S02]  /*74f0*/  SEL R4, RZ, 0x1, !P0 ;  /* 0x00000001ff047807 */ /* 0x000fe40004000000 */
[----:B------:R-:W-:Y:S02]  /*7500*/  IADD3 R16, P0, R16, UR36, RZ ;  /* 0x0000002410107c10 */ /* 0x000fe4000ff1e0ff */
[----:B------:R-:W-:Y:S02]  /*7510*/  @P1 MOV R6, 0x400 ;  /* 0x0000040000061802 */ /* 0x000fe40000000f00 */
[----:B------:R-:W-:Y:S02]  /*7520*/  IADD3.X R17, R17, UR42, RZ, P0, !PT ;  /* 0x0000002a11117c10 */ /* 0x000fe400087fe4ff */
[----:B------:R-:W-:Y:S02]  /*7530*/  ISETP.GE.U32.AND P0, PT, R16, UR4, PT ;  /* 0x0000000410007c0c */ /* 0x000fe4000bf06070 */
[----:B------:R-:W-:-:S02]  /*7540*/  LOP3.LUT R3, R3, R4, RZ, 0x3c, !PT ;  /* 0x0000000403037212 */ /* 0x000fc400078e3cff */
[----:B------:R-:W-:Y:S02]  /*7550*/  ISETP.GE.U32.AND.EX P0, PT, R17, UR5, PT, P0 ;  /* 0x0000000511007c0c */ /* 0x000fe4000bf06100 */
[----:B------:R-:W-:Y:S02]  /*7560*/  PRMT R4, RZ, 0x7610, R4 ;  /* 0x00007610ff047816 */ /* 0x000fe40000000004 */
[----:B0-----:R-:W-:Y:S01]  /*7570*/  @P1 LEA R6, R7, R6, 0x18 ;  /* 0x0000000607061211 */ /* 0x001fe200078ec0ff */
[----:B------:R-:W-:-:S03]  /*7580*/  IMAD.IADD R7, R15, 0x1, -R5 ;  /* 0x000000010f077824 */ /* 0x000fc600078e0a05 */
[----:B------:R0:W-:Y:S02]  /*7590*/  @P1 SYNCS.ARRIVE.TRANS64.A1T0 RZ, [R6+URZ+0x88], RZ ;  /* 0x000088ff06ff19a7 */ /* 0x0001e4000810003f */
[----:B------:R-:W-:-:S04]  /*75a0*/  LEA.HI R7, R7, R5, RZ, 0x1f ;  /* 0x0000000507077211 */ /* 0x000fc800078ff8ff */
[----:B------:R-:W-:Y:S01]  /*75b0*/  SHF.R.U32.HI R8, RZ, 0x2, R7 ;  /* 0x00000002ff087819 */ /* 0x000fe20000011607 */
[----:B------:R-:W-:-:S03]  /*75c0*/  IMAD.MOV.U32 R7, RZ, RZ, -0x1 ;  /* 0xffffffffff077424 */ /* 0x000fc600078e00ff */
[----:B------:R-:W-:Y:S01]  /*75d0*/  @P2 LOP3.LUT R3, R3, 0x1, R8, 0x78, !PT ;  /* 0x0000000103032812 */ /* 0x000fe200078e7808 */
[----:B------:R-:W-:Y:S01]  /*75e0*/  IMAD R8, R8, -0x7, R15 ;  /* 0xfffffff908087824 */ /* 0x000fe200078e020f */
[----:B0-----:R-:W-:Y:S06]  /*75f0*/  @P0 BRA `(.L_x_176) ;  /* 0x0000000400540947 */ /* 0x001fec0003800000 */
[----:B------:R-:W0:Y:S01]  /*7600*/  S2R R15, SR_CTAID.X ;  /* 0x00000000000f7919 */ /* 0x000e220000002500 */
[----:B------:R-:W-:Y:S01]  /*7610*/  ULDC.64 UR4, c[0x0][0x628] ;  /* 0x00018a0000047ab9 */ /* 0x000fe20000000a00 */
[----:B------:R-:W-:Y:S01]  /*7620*/  ULDC UR7, c[0x0][0x630] ;  /* 0x00018c0000077ab9 */ /* 0x000fe20000000800 */
[----:B------:R-:W-:Y:S01]  /*7630*/  ISETP.NE.U32.AND P0, PT, RZ, UR4, PT ;  /* 0x00000004ff007c0c */ /* 0x000fe2000bf05070 */
[----:B------:R-:W1:Y:S01]  /*7640*/  S2R R20, SR_CTAID.Y ;  /* 0x0000000000147919 */ /* 0x000e620000002600 */
[----:B------:R-:W-:Y:S01]  /*7650*/  ULDC UR8, c[0x0][0x150] ;  /* 0x0000540000087ab9 */ /* 0x000fe20000000800 */
[----:B------:R-:W-:Y:S01]  /*7660*/  IMAD.MOV.U32 R4, RZ, RZ, R16 ;  /* 0x000000ffff047224 */ /* 0x000fe200078e0010 */
[----:B------:R-:W-:Y:S01]  /*7670*/  ISETP.NE.AND.EX P0, PT, RZ, UR5, PT, P0 ;  /* 0x00000005ff007c0c */ /* 0x000fe2000bf05300 */
[----:B------:R-:W-:Y:S01]  /*7680*/  IMAD.MOV.U32 R5, RZ, RZ, R17 ;  /* 0x000000ffff057224 */ /* 0x000fe200078e0011 */
[----:B0-----:R-:W-:-:S11]  /*7690*/  I2FP.F32.U32 R22, R15 ;  /* 0x0000000f00167245 */ /* 0x001fd60000201000 */
[----:B------:R-:W-:Y:S05]  /*76a0*/  @!P0 BRA `(.L_x_177) ;  /* 0x0000000000288947 */ /* 0x000fea0003800000 */
[----:B------:R-:W-:Y:S02]  /*76b0*/  ULDC UR6, c[0x0][0x634] ;  /* 0x00018d0000067ab9 */ /* 0x000fe40000000800 */
[----:B------:R-:W-:-:S05]  /*76c0*/  IADD3 R5, P0, R16, UR6, RZ ;  /* 0x0000000610057c10 */ /* 0x000fca000ff1e0ff */
[----:B------:R-:W-:-:S04]  /*76d0*/  IMAD.X R21, RZ, RZ, R17, P0 ;  /* 0x000000ffff157224 */ /* 0x000fc800000e0611 */
[----:B------:R-:W-:-:S04]  /*76e0*/  IMAD.WIDE.U32 R6, R21, UR4, RZ ;  /* 0x0000000415067c25 */ /* 0x000fc8000f8e00ff */
[----:B------:R-:W-:-:S04]  /*76f0*/  IMAD.WIDE.U32 R6, P0, R5, UR5, R6 ;  /* 0x0000000505067c25 */ /* 0x000fc8000f800006 */
[----:B------:R-:W-:-:S04]  /*7700*/  IMAD.WIDE.U32 R4, R5, UR4, RZ ;  /* 0x0000000405047c25 */ /* 0x000fc8000f8e00ff */
[----:B------:R-:W-:Y:S01]  /*7710*/  IMAD.MOV.U32 R4, RZ, RZ, R7 ;  /* 0x000000ffff047224 */ /* 0x000fe200078e0007 */
[----:B------:R-:W-:Y:S01]  /*7720*/  IADD3 RZ, P1, R5, R6, RZ ;  /* 0x0000000605ff7210 */ /* 0x000fe20007f3e0ff */
[----:B------:R-:W-:-:S04]  /*7730*/  IMAD.X R5, RZ, RZ, RZ, P0 ;  /* 0x000000ffff057224 */ /* 0x000fc800000e06ff */
[----:B------:R-:W-:-:S08]  /*7740*/  IMAD.WIDE.U32.X R4, R21, UR5, R4, P1 ;  /* 0x0000000515047c25 */ /* 0x000fd000088e0404 */
.L_x_177:
[--C-:B------:R-:W-:Y:S01]  /*7750*/  SHF.R.U64 R14, R4, UR7, R5.reuse ;  /* 0x00000007040e7c19 */ /* 0x100fe20008001205 */
[----:B------:R-:W-:Y:S01]  /*7760*/  FMUL R22, R22, UR8 ;  /* 0x0000000816167c20 */ /* 0x000fe20008400000 */
[----:B------:R-:W-:Y:S01]  /*7770*/  SHF.R.U32.HI R4, RZ, UR7, R5 ;  /* 0x00000007ff047c19 */ /* 0x000fe20008011605 */
[----:B------:R-:W0:Y:S01]  /*7780*/  LDC R6, c[0x0][0x144] ;  /* 0x00005100ff067b82 */ /* 0x000e220000000800 */
[----:B------:R-:W-:Y:S01]  /*7790*/  IADD3 R5, P0, RZ, -R14, RZ ;  /* 0x8000000eff057210 */ /* 0x000fe20007f1e0ff */
[----:B------:R-:W-:Y:S01]  /*77a0*/  ULDC UR6, c[0x0][0x154] ;  /* 0x0000550000067ab9 */ /* 0x000fe20000000800 */
[----:B-1----:R-:W-:Y:S01]  /*77b0*/  I2FP.F32.U32 R7, R20 ;  /* 0x0000001400077245 */ /* 0x002fe20000201000 */
[----:B------:R-:W1:Y:S01]  /*77c0*/  F2I.U32.TRUNC.NTZ R22, R22 ;  /* 0x0000001600167305 */ /* 0x000e62000020f000 */
[----:B------:R-:W-:Y:S01]  /*77d0*/  ULDC.64 UR4, c[0x0][0x620] ;  /* 0x0001880000047ab9 */ /* 0x000fe20000000a00 */
[----:B------:R-:W-:Y:S01]  /*77e0*/  IMAD.X R4, RZ, RZ, ~R4, P0 ;  /* 0x000000ffff047224 */ /* 0x000fe200000e0e04 */
[----:B------:R-:W-:Y:S01]  /*77f0*/  ISETP.NE.AND P2, PT, R2, 0x1, PT ;  /* 0x000000010200780c */ /* 0x000fe20003f45270 */
[----:B------:R-:W-:Y:S01]  /*7800*/  FMUL R23, R7, UR6 ;  /* 0x0000000607177c20 */ /* 0x000fe20008400000 */
[----:B------:R-:W2:Y:S01]  /*7810*/  LDC R25, c[0x0][0x148] ;  /* 0x00005200ff197b82 */ /* 0x000ea20000000800 */
[----:B------:R-:W-:Y:S01]  /*7820*/  IMAD R4, R4, UR4, RZ ;  /* 0x0000000404047c24 */ /* 0x000fe2000f8e02ff */
[----:B------:R-:W-:-:S02]  /*7830*/  ULDC.64 UR6, c[0x0][0x640] ;  /* 0x0001900000067ab9 */ /* 0x000fc40000000a00 */
[----:B------:R-:W-:Y:S01]  /*7840*/  ISETP.NE.U32.AND P0, PT, RZ, UR6, PT ;  /* 0x00000006ff007c0c */ /* 0x000fe2000bf05070 */
[----:B------:R-:W3:Y:S01]  /*7850*/  F2I.U32.TRUNC.NTZ R23, R23 ;  /* 0x0000001700177305 */ /* 0x000ee2000020f000 */
[C---:B------:R-:W-:Y:S02]  /*7860*/  IMAD R7, R5.reuse, UR5, R4 ;  /* 0x0000000505077c24 */ /* 0x040fe4000f8e0204 */
[----:B------:R-:W-:Y:S01]  /*7870*/  IMAD.WIDE.U32 R4, R5, UR4, R16 ;  /* 0x0000000405047c25 */ /* 0x000fe2000f8e0010 */
[----:B------:R-:W-:Y:S01]  /*7880*/  ULDC UR4, c[0x0][0x618] ;  /* 0x0001860000047ab9 */ /* 0x000fe20000000800 */
[----:B------:R-:W-:Y:S02]  /*7890*/  ISETP.NE.AND.EX P0, PT, RZ, UR7, PT, P0 ;  /* 0x00000007ff007c0c */ /* 0x000fe4000bf05300 */
[----:B------:R-:W-:Y:S02]  /*78a0*/  IMAD.IADD R5, R5, 0x1, R7 ;  /* 0x0000000105057824 */ /* 0x000fe400078e0207 */
[----:B-1----:R-:W-:-:S03]  /*78b0*/  IMAD.MOV R22, RZ, RZ, -R22 ;  /* 0x000000ffff167224 */ /* 0x002fc600078e0a16 */
[----:B------:R-:W-:Y:S01]  /*78c0*/  SHF.R.U64 R21, R4, UR4, R5 ;  /* 0x0000000404157c19 */ /* 0x000fe20008001205 */
[----:B0-----:R-:W-:Y:S01]  /*78d0*/  IMAD R15, R6, R22, R15 ;  /* 0x00000016060f7224 */ /* 0x001fe200078e020f */
[----:B------:R-:W-:Y:S01]  /*78e0*/  SHF.R.U32.HI R4, RZ, UR4, R5 ;  /* 0x00000004ff047c19 */ /* 0x000fe20008011605 */
[----:B------:R-:W-:Y:S01]  /*78f0*/  ULDC UR4, c[0x0][0x608] ;  /* 0x0001820000047ab9 */ /* 0x000fe20000000800 */
[----:B---3--:R-:W-:Y:S02]  /*7900*/  IMAD.MOV R6, RZ, RZ, -R23 ;  /* 0x000000ffff067224 */ /* 0x008fe400078e0a17 */
[--C-:B------:R-:W-:Y:S02]  /*7910*/  SHF.R.U64 R22, R21, UR4, R4.reuse ;  /* 0x0000000415167c19 */ /* 0x100fe40008001204 */
[----:B------:R-:W-:Y:S01]  /*7920*/  SHF.R.U32.HI R5, RZ, UR4, R4 ;  /* 0x00000004ff057c19 */ /* 0x000fe20008011604 */
[----:B------:R-:W-:Y:S01]  /*7930*/  ULDC UR4, c[0x0][0x658] ;  /* 0x0001960000047ab9 */ /* 0x000fe20000000800 */
[----:B--2---:R-:W-:-:S02]  /*7940*/  @P2 IMAD R15, R25, R6, R20 ;  /* 0x00000006190f2224 */ /* 0x004fc400078e0214 */
[--C-:B------:R-:W-:Y:S02]  /*7950*/  SHF.R.U64 R20, R22, UR4, R5.reuse ;  /* 0x0000000416147c19 */ /* 0x100fe40008001205 */
[----:B------:R-:W-:-:S03]  /*7960*/  SHF.R.U32.HI R23, RZ, UR4, R5 ;  /* 0x00000004ff177c19 */ /* 0x000fc60008011605 */
[----:B------:R-:W-:Y:S02]  /*7970*/  IMAD.MOV.U32 R6, RZ, RZ, R20 ;  /* 0x000000ffff067224 */ /* 0x000fe400078e0014 */
[----:B------:R-:W-:Y:S01]  /*7980*/  IMAD.MOV.U32 R5, RZ, RZ, R23 ;  /* 0x000000ffff057224 */ /* 0x000fe200078e0017 */
[----:B------:R-:W-:Y:S06]  /*7990*/  @!P0 BRA `(.L_x_178) ;  /* 0x00000000002c8947 */ /* 0x000fec0003800000 */
        /* <DEDUP_REMOVED lines=9> */
[----:B------:R-:W-:-:S04]  /*7a30*/  IMAD.WIDE.U32.X R4, R23, UR7, R4, P1 ;  /* 0x0000000717047c25 */ /* 0x000fc800088e0404 */
[----:B------:R-:W-:-:S07]  /*7a40*/  IMAD.MOV.U32 R6, RZ, RZ, R4 ;  /* 0x000000ffff067224 */ /* 0x000fce00078e0004 */
.L_x_178:
[----:B------:R-:W-:Y:S01]  /*7a50*/  ULDC UR4, c[0x0][0x648] ;  /* 0x0001920000047ab9 */ /* 0x000fe20000000800 */
[----:B------:R-:W-:Y:S01]  /*7a60*/  LOP3.LUT R4, R22, UR16, RZ, 0xc0, !PT ;  /* 0x0000001016047c12 */ /* 0x000fe2000f8ec0ff */
[----:B------:R-:W-:Y:S01]  /*7a70*/  ULDC UR5, c[0x0][0x610] ;  /* 0x0001840000057ab9 */ /* 0x000fe20000000800 */
[----:B------:R-:W-:Y:S01]  /*7a80*/  SHF.R.U64 R5, R6, UR4, R5 ;  /* 0x0000000406057c19 */ /* 0x000fe20008001205 */
[----:B------:R-:W-:Y:S01]  /*7a90*/  ULDC UR4, c[0x0][0x638] ;  /* 0x00018e0000047ab9 */ /* 0x000fe20000000800 */
[----:B------:R-:W-:-:S03]  /*7aa0*/  LOP3.LUT R21, R21, UR15, RZ, 0xc0, !PT ;  /* 0x0000000f15157c12 */ /* 0x000fc6000f8ec0ff */
[----:B------:R-:W-:Y:S02]  /*7ab0*/  IMAD.MOV R7, RZ, RZ, -R5 ;  /* 0x000000ffff077224 */ /* 0x000fe400078e0a05 */
[----:B------:R-:W-:Y:S02]  /*7ac0*/  IMAD R4, R5, UR17, R4 ;  /* 0x0000001105047c24 */ /* 0x000fe4000f8e0204 */
[----:B------:R-:W-:Y:S01]  /*7ad0*/  IMAD R20, R7, UR4, R20 ;  /* 0x0000000407147c24 */ /* 0x000fe2000f8e0214 */
[----:B------:R-:W-:Y:S01]  /*7ae0*/  ULDC UR4, c[0x0][0x600] ;  /* 0x0001800000047ab9 */ /* 0x000fe20000000800 */
[----:B------:R-:W-:Y:S02]  /*7af0*/  IMAD R15, R4, UR5, R15 ;  /* 0x00000005040f7c24 */ /* 0x000fe4000f8e020f */
[----:B------:R-:W-:Y:S02]  /*7b00*/  IMAD R20, R20, UR4, R21 ;  /* 0x0000000414147c24 */ /* 0x000fe4000f8e0215 */
[----:B------:R-:W-:-:S02]  /*7b10*/  IMAD.MOV.U32 R4, RZ, RZ, 0x1 ;  /* 0x00000001ff047424 */ /* 0x000fc400078e00ff */
[----:B------:R-:W-:Y:S01]  /*7b20*/  IMAD.MOV.U32 R7, RZ, RZ, R14 ;  /* 0x000000ffff077224 */ /* 0x000fe200078e000e */
[----:B------:R-:W-:Y:S02]  /*7b30*/  SEL R21, R20, R15, !P2 ;  /* 0x0000000f14157207 */ /* 0x000fe40005000000 */
[----:B------:R-:W-:-:S07]  /*7b40*/  SEL R20, R15, R20, !P2 ;  /* 0x000000140f147207 */ /* 0x000fce0005000000 */
.L_x_176:
[----:B------:R-:W-:Y:S05]  /*7b50*/  BSYNC B1 ;  /* 0x0000000000017941 */ /* 0x000fea0003800000 */
.L_x_175:
[----:B------:R-:W-:-:S13]  /*7b60*/  LOP3.LUT P0, RZ, R4, 0xff, RZ, 0xc0, !PT ;  /* 0x000000ff04ff7812 */ /* 0x000fda000780c0ff */
[----:B------:R-:W-:Y:S05]  /*7b70*/  @P0 BRA `(.L_x_179) ;  /* 0xfffffff400380947 */ /* 0x000fea000383ffff */
[----:B------:R-:W-:Y:S05]  /*7b80*/  BSYNC B0 ;  /* 0x0000000000007941 */ /* 0x000fea0003800000 */
.L_x_168:
[----:B------:R-:W-:-:S03]  /*7b90*/  UMOV UR4, 0xffffffff ;  /* 0xffffffff00047882 */ /* 0x000fc60000000000 */
[----:B------:R-:W-:Y:S05]  /*7ba0*/  BRA.DIV UR4, `(.L_x_180) ;  /* 0x0000000604807947 */ /* 0x000fea000b800000 */
[----:B------:R-:W-:-:S13]  /*7bb0*/  ELECT P6, URZ, PT ;  /* 0x00000000003f782f */ /* 0x000fda00038c0000 */
.L_x_197:
[----:B------:R-:W-:Y:S04]  /*7bc0*/  BSSY B0, `(.L_x_181) ;  /* 0x0000046000007945 */ /* 0x000fe80003800000 */
[----:B------:R-:W-:Y:S05]  /*7bd0*/  @!P6 BRA `(.L_x_182) ;  /* 0x000000040010e947 */ /* 0x000fea0003800000 */
[----:B------:R-:W-:-:S04]  /*7be0*/  LOP3.LUT R18, R18, 0x2, RZ, 0xfc, !PT ;  /* 0x0000000212127812 */ /* 0x000fc800078efcff */
[----:B------:R-:W-:-:S13]  /*7bf0*/  ISETP.NE.AND P0, PT, R18, 0x3, PT ;  /* 0x000000031200780c */ /* 0x000fda0003f05270 */
[----:B------:R-:W-:Y:S05]  /*7c00*/  @!P0 BRA `(.L_x_183) ;  /* 0x0000000000048947 */ /* 0x000fea0003800000 */
[----:B------:R-:W-:Y:S01]  /*7c10*/  BPT.TRAP 0x1 ;  /* 0x000000040000795c */ /* 0x000fe20000300000 */
.L_x_183:
[----:B------:R-:W0:Y:S01]  /*7c20*/  S2R R5, SR_CgaCtaId ;  /* 0x0000000000057919 */ /* 0x000e220000008800 */
[----:B------:R-:W-:Y:S02]  /*7c30*/  MOV R0, 0x400 ;  /* 0x0000040000007802 */ /* 0x000fe40000000f00 */
[----:B------:R-:W-:Y:S02]  /*7c40*/  SHF.L.U32 R2, R3, 0x1f, RZ ;  /* 0x0000001f03027819 */ /* 0x000fe400000006ff */
[----:B0-----:R-:W-:-:S05]  /*7c50*/  LEA R5, R5, R0, 0x18 ;  /* 0x0000000005057211 */ /* 0x001fca00078ec0ff */
[----:B------:R-:W-:-:S04]  /*7c60*/  VIADD R5, R5, 0x38 ;  /* 0x0000003805057836 */ /* 0x000fc80000000000 */
[C---:B------:R-:W-:Y:S02]  /*7c70*/  IMAD R7, R8.reuse, 0x8, R5 ;  /* 0x0000000808077824 */ /* 0x040fe400078e0205 */
[----:B------:R-:W-:Y:S02]  /*7c80*/  VIADD R8, R8, 0x1 ;  /* 0x0000000108087836 */ /* 0x000fe40000000000 */
[----:B------:R-:W0:Y:S03]  /*7c90*/  SYNCS.PHASECHK.TRANS64.TRYWAIT P0, [R7+URZ], R2 ;  /* 0x00000002070075a7 */ /* 0x000e26000800017f */
[----:B------:R-:W-:-:S04]  /*7ca0*/  ISETP.NE.AND P1, PT, R8, 0x7, PT ;  /* 0x000000070800780c */ /* 0x000fc80003f25270 */
[----:B------:R-:W-:Y:S02]  /*7cb0*/  SEL R0, RZ, 0x1, P1 ;  /* 0x00000001ff007807 */ /* 0x000fe40000800000 */
[----:B------:R-:W-:Y:S02]  /*7cc0*/  SEL R8, R8, RZ, P1 ;  /* 0x000000ff08087207 */ /* 0x000fe40000800000 */
[----:B------:R-:W-:-:S03]  /*7cd0*/  LOP3.LUT R9, R3, R0, RZ, 0x3c, !PT ;  /* 0x0000000003097212 */ /* 0x000fc600078e3cff */
[----:B------:R-:W-:Y:S01]  /*7ce0*/  IMAD R6, R8, 0x8, R5 ;  /* 0x0000000808067824 */ /* 0x000fe200078e0205 */
[----:B------:R-:W-:Y:S01]  /*7cf0*/  SHF.L.U32 R3, R9, 0x1f, RZ ;  /* 0x0000001f09037819 */ /* 0x000fe200000006ff */
[----:B0-----:R-:W-:Y:S06]  /*7d00*/  @!P0 BRA `(.L_x_184) ;  /* 0x0000000400488947 */ /* 0x001fec0003800000 */
.L_x_198:
[----:B------:R-:W1:Y:S01]  /*7d10*/  SYNCS.PHASECHK.TRANS64.TRYWAIT P0, [R6+URZ], R3 ;  /* 0x00000003060075a7 */ /* 0x000e62000800017f */
[----:B------:R-:W-:-:S05]  /*7d20*/  VIADD R0, R8, 0x1 ;  /* 0x0000000108007836 */ /* 0x000fca0000000000 */
[----:B------:R-:W-:-:S04]  /*7d30*/  ISETP.NE.AND P1, PT, R0, 0x7, PT ;  /* 0x000000070000780c */ /* 0x000fc80003f25270 */
[----:B0-----:R-:W-:Y:S02]  /*7d40*/  SEL R2, RZ, 0x1, P1 ;  /* 0x00000001ff027807 */ /* 0x001fe40000800000 */
[----:B------:R-:W-:Y:S02]  /*7d50*/  SEL R0, R0, RZ, P1 ;  /* 0x000000ff00007207 */ /* 0x000fe40000800000 */
[----:B------:R-:W-:-:S03]  /*7d60*/  LOP3.LUT R9, R9, R2, RZ, 0x3c, !PT ;  /* 0x0000000209097212 */ /* 0x000fc600078e3cff */
[----:B------:R-:W-:Y:S01]  /*7d70*/  IMAD R7, R0, 0x8, R5 ;  /* 0x0000000800077824 */ /* 0x000fe200078e0205 */
[----:B------:R-:W-:Y:S01]  /*7d80*/  SHF.L.U32 R4, R9, 0x1f, RZ ;  /* 0x0000001f09047819 */ /* 0x000fe200000006ff */
[----:B-1----:R-:W-:Y:S06]  /*7d90*/  @!P0 BRA `(.L_x_185) ;  /* 0x0000000400388947 */ /* 0x002fec0003800000 */
.L_x_199:
[----:B------:R-:W1:Y:S01]  /*7da0*/  SYNCS.PHASECHK.TRANS64.TRYWAIT P0, [R7+URZ], R4 ;  /* 0x00000004070075a7 */ /* 0x000e62000800017f */
[----:B------:R-:W-:-:S05]  /*7db0*/  VIADD R0, R0, 0x1 ;  /* 0x0000000100007836 */ /* 0x000fca0000000000 */
[----:B------:R-:W-:-:S04]  /*7dc0*/  ISETP.NE.AND P1, PT, R0, 0x7, PT ;  /* 0x000000070000780c */ /* 0x000fc80003f25270 */
[----:B------:R-:W-:Y:S02]  /*7dd0*/  SEL R2, RZ, 0x1, P1 ;  /* 0x00000001ff027807 */ /* 0x000fe40000800000 */
[----:B------:R-:W-:Y:S02]  /*7de0*/  SEL R0, R0, RZ, P1 ;  /* 0x000000ff00007207 */ /* 0x000fe40000800000 */
[----:B------:R-:W-:-:S03]  /*7df0*/  LOP3.LUT R9, R9, R2, RZ, 0x3c, !PT ;  /* 0x0000000209097212 */ /* 0x000fc600078e3cff */
[----:B0-----:R-:W-:Y:S01]  /*7e00*/  IMAD R6, R0, 0x8, R5 ;  /* 0x0000000800067824 */ /* 0x001fe200078e0205 */
[----:B------:R-:W-:Y:S01]  /*7e10*/  SHF.L.U32 R3, R9, 0x1f, RZ ;  /* 0x0000001f09037819 */ /* 0x000fe200000006ff */
[----:B-1----:R-:W-:Y:S06]  /*7e20*/  @!P0 BRA `(.L_x_186) ;  /* 0x0000000400288947 */ /* 0x002fec0003800000 */
.L_x_200:
        /* <DEDUP_REMOVED lines=9> */
.L_x_201:
        /* <DEDUP_REMOVED lines=9> */
.L_x_202:
[----:B------:R-:W1:Y:S01]  /*7f50*/  SYNCS.PHASECHK.TRANS64.TRYWAIT P0, [R6+URZ], R3 ;  /* 0x00000003060075a7 */ /* 0x000e62000800017f */
[----:B------:R-:W-:-:S05]  /*7f60*/  VIADD R0, R0, 0x1 ;  /* 0x0000000100007836 */ /* 0x000fca0000000000 */
[----:B------:R-:W-:-:S04]  /*7f70*/  ISETP.NE.AND P1, PT, R0, 0x7, PT ;  /* 0x000000070000780c */ /* 0x000fc80003f25270 */
[----:B------:R-:W-:Y:S02]  /*7f80*/  SEL R2, RZ, 0x1, P1 ;  /* 0x00000001ff027807 */ /* 0x000fe40000800000 */
[----:B------:R-:W-:Y:S02]  /*7f90*/  SEL R0, R0, RZ, P1 ;  /* 0x000000ff00007207 */ /* 0x000fe40000800000 */
[----:B------:R-:W-:Y:S01]  /*7fa0*/  LOP3.LUT R2, R9, R2, RZ, 0x3c, !PT ;  /* 0x0000000209027212 */ /* 0x000fe200078e3cff */
[----:B-1----:R-:W-:Y:S06]  /*7fb0*/  @!P0 BRA `(.L_x_189) ;  /* 0x0000000400008947 */ /* 0x002fec0003800000 */
.L_x_203:
[----:B------:R-:W-:Y:S01]  /*7fc0*/  IMAD R5, R0, 0x8, R5 ;  /* 0x0000000800057824 */ /* 0x000fe200078e0205 */
[----:B------:R-:W-:-:S07]  /*7fd0*/  SHF.L.U32 R0, R2, 0x1f, RZ ;  /* 0x0000001f02007819 */ /* 0x000fce00000006ff */
.L_x_190:
[----:B--2---:R2:W3:Y:S02]  /*7fe0*/  SYNCS.PHASECHK.TRANS64.TRYWAIT P0, [R5+URZ], R0 ;  /* 0x00000000050075a7 */ /* 0x0044e4000800017f */
[----:B---3--:R-:W-:Y:S05]  /*7ff0*/  @!P0 NANOSLEEP.SYNCS 0x989680 ;  /* 0x009896800000895d */ /* 0x008fea0003900000 */
[----:B------:R-:W3:Y:S02]  /*8000*/  @!P0 SYNCS.PHASECHK.TRANS64 P0, [R5+URZ], R0 ;  /* 0x00000000050085a7 */ /* 0x000ee4000800007f */
[----:B---3--:R-:W-:Y:S05]  /*8010*/  @!P0 BRA `(.L_x_190) ;  /* 0xfffffffc00f08947 */ /* 0x008fea000383ffff */
.L_x_182:
[----:B------:R-:W-:Y:S05]  /*8020*/  BSYNC B0 ;  /* 0x0000000000007941 */ /* 0x000fea0003800000 */
.L_x_181:
[----:B------:R-:W-:Y:S05]  /*8030*/  EXIT ;  /* 0x000000000000794d */ /* 0x000fea0003800000 */
.L_x_21:
[----:B-1----:R1:W2:Y:S02]  /*8040*/  SYNCS.PHASECHK.TRANS64.TRYWAIT P1, [R3+URZ], R0 ;  /* 0x00000000030075a7 */ /* 0x0022a4000802017f */
[----:B--2---:R-:W-:Y:S05]  /*8050*/  @!P1 NANOSLEEP.SYNCS 0x989680 ;  /* 0x009896800000995d */ /* 0x004fea0003900000 */
[----:B------:R-:W2:Y:S02]  /*8060*/  @!P1 SYNCS.PHASECHK.TRANS64 P1, [R3+URZ], R0 ;  /* 0x00000000030095a7 */ /* 0x000ea4000802007f */
[----:B--2---:R-:W-:Y:S05]  /*8070*/  @!P1 BRA `(.L_x_21) ;  /* 0xfffffffc00f09947 */ /* 0x004fea000383ffff */
[----:B------:R-:W-:Y:S05]  /*8080*/  BRA `(.L_x_20) ;  /* 0xffffff9400e07947 */ /* 0x000fea000383ffff */
.L_x_26:
[----:B-1----:R1:W2:Y:S02]  /*8090*/  SYNCS.PHASECHK.TRANS64.TRYWAIT P1, [R5+URZ], R4 ;  /* 0x00000004050075a7 */ /* 0x0022a4000802017f */
[----:B--2---:R-:W-:Y:S05]  /*80a0*/  @!P1 NANOSLEEP.SYNCS 0x989680 ;  /* 0x009896800000995d */ /* 0x004fea0003900000 */
[----:B------:R-:W2:Y:S02]  /*80b0*/  @!P1 SYNCS.PHASECHK.TRANS64 P1, [R5+URZ], R4 ;  /* 0x00000004050095a7 */ /* 0x000ea4000802007f */
[----:B--2---:R-:W-:Y:S05]  /*80c0*/  @!P1 BRA `(.L_x_26) ;  /* 0xfffffffc00f09947 */ /* 0x004fea000383ffff */
[----:B------:R-:W-:Y:S05]  /*80d0*/  BRA `(.L_x_25) ;  /* 0xffffff9800bc7947 */ /* 0x000fea000383ffff */
.L_x_169:
[----:B------:R-:W-:Y:S01]  /*80e0*/  BSSY B1, `(.L_x_191) ;  /* 0x0000006000017945 */ /* 0x000fe20003800000 */
[----:B------:R-:W-:-:S07]  /*80f0*/  IMAD.MOV.U32 R15, RZ, RZ, -0x1 ;  /* 0xffffffffff0f7424 */ /* 0x000fce00078e00ff */
[----:B------:R-:W-:Y:S05]  /*8100*/  WARPSYNC.COLLECTIVE R15, `(.L_x_192) ;  /* 0x000000000f0c7348 */ /* 0x000fea0003c00000 */
[----:B------:R-:W-:Y:S02]  /*8110*/  ELECT P6, UR62, PT ;  /* 0x00000000003e782f */ /* 0x000fe400038c0000 */
[----:B------:R-:W-:Y:S01]  /*8120*/  MOV R14, UR62 ;  /* 0x0000003e000e7c02 */ /* 0x000fe20008000f00 */
[----:B------:R-:W-:Y:S10]  /*8130*/  ENDCOLLECTIVE ;  /* 0x000000000000791b */ /* 0x000ff40003800000 */
.L_x_192:
[----:B------:R-:W-:Y:S05]  /*8140*/  BSYNC B1 ;  /* 0x0000000000017941 */ /* 0x000fea0003800000 */
.L_x_191:
[----:B------:R-:W-:Y:S05]  /*8150*/  BRA `(.L_x_193) ;  /* 0xffffffec00cc7947 */ /* 0x000fea000383ffff */
.L_x_172:
[----:B-1----:R1:W2:Y:S02]  /*8160*/  SYNCS.PHASECHK.TRANS64.TRYWAIT P0, [R23+URZ+0x38], R14 ;  /* 0x0000380e170075a7 */ /* 0x0022a4000800017f */
[----:B--2---:R-:W-:Y:S05]  /*8170*/  @!P0 NANOSLEEP.SYNCS 0x989680 ;  /* 0x009896800000895d */ /* 0x004fea0003900000 */
[----:B------:R-:W2:Y:S02]  /*8180*/  @!P0 SYNCS.PHASECHK.TRANS64 P0, [R23+URZ+0x38], R14 ;  /* 0x0000380e170085a7 */ /* 0x000ea4000800007f */
[----:B--2---:R-:W-:Y:S05]  /*8190*/  @!P0 BRA `(.L_x_172) ;  /* 0xfffffffc00f08947 */ /* 0x004fea000383ffff */
[----:B------:R-:W-:Y:S05]  /*81a0*/  BRA `(.L_x_194) ;  /* 0xfffffff000047947 */ /* 0x000fea000383ffff */
.L_x_180:
[----:B------:R-:W-:Y:S01]  /*81b0*/  BSSY B0, `(.L_x_195) ;  /* 0x0000006000007945 */ /* 0x000fe20003800000 */
[----:B------:R-:W-:-:S07]  /*81c0*/  IMAD.MOV.U32 R15, RZ, RZ, -0x1 ;  /* 0xffffffffff0f7424 */ /* 0x000fce00078e00ff */
[----:B------:R-:W-:Y:S05]  /*81d0*/  WARPSYNC.COLLECTIVE R15, `(.L_x_196) ;  /* 0x000000000f0c7348 */ /* 0x000fea0003c00000 */
[----:B------:R-:W-:Y:S02]  /*81e0*/  ELECT P6, UR62, PT ;  /* 0x00000000003e782f */ /* 0x000fe400038c0000 */
[----:B------:R-:W-:Y:S01]  /*81f0*/  MOV R14, UR62 ;  /* 0x0000003e000e7c02 */ /* 0x000fe20008000f00 */
[----:B------:R-:W-:Y:S10]  /*8200*/  ENDCOLLECTIVE ;  /* 0x000000000000791b */ /* 0x000ff40003800000 */
.L_x_196:
[----:B------:R-:W-:Y:S05]  /*8210*/  BSYNC B0 ;  /* 0x0000000000007941 */ /* 0x000fea0003800000 */
.L_x_195:
[----:B------:R-:W-:Y:S05]  /*8220*/  BRA `(.L_x_197) ;  /* 0xfffffff800647947 */ /* 0x000fea000383ffff */
.L_x_184:
[----:B0-----:R0:W1:Y:S02]  /*8230*/  SYNCS.PHASECHK.TRANS64.TRYWAIT P0, [R7+URZ], R2 ;  /* 0x00000002070075a7 */ /* 0x001064000800017f */
[----:B-1----:R-:W-:Y:S05]  /*8240*/  @!P0 NANOSLEEP.SYNCS 0x989680 ;  /* 0x009896800000895d */ /* 0x002fea0003900000 */
[----:B------:R-:W1:Y:S02]  /*8250*/  @!P0 SYNCS.PHASECHK.TRANS64 P0, [R7+URZ], R2 ;  /* 0x00000002070085a7 */ /* 0x000e64000800007f */
[----:B-1----:R-:W-:Y:S05]  /*8260*/  @!P0 BRA `(.L_x_184) ;  /* 0xfffffffc00f08947 */ /* 0x002fea000383ffff */
[----:B------:R-:W-:Y:S05]  /*8270*/  BRA `(.L_x_198) ;  /* 0xfffffff800a47947 */ /* 0x000fea000383ffff */
.L_x_185:
[----:B0-----:R0:W1:Y:S02]  /*8280*/  SYNCS.PHASECHK.TRANS64.TRYWAIT P0, [R6+URZ], R3 ;  /* 0x00000003060075a7 */ /* 0x001064000800017f */
[----:B-1----:R-:W-:Y:S05]  /*8290*/  @!P0 NANOSLEEP.SYNCS 0x989680 ;  /* 0x009896800000895d */ /* 0x002fea0003900000 */
[----:B------:R-:W1:Y:S02]  /*82a0*/  @!P0 SYNCS.PHASECHK.TRANS64 P0, [R6+URZ], R3 ;  /* 0x00000003060085a7 */ /* 0x000e64000800007f */
[----:B-1----:R-:W-:Y:S05]  /*82b0*/  @!P0 BRA `(.L_x_185) ;  /* 0xfffffffc00f08947 */ /* 0x002fea000383ffff */
[----:B------:R-:W-:Y:S05]  /*82c0*/  BRA `(.L_x_199) ;  /* 0xfffffff800b47947 */ /* 0x000fea000383ffff */
.L_x_186:
[----:B0-----:R0:W1:Y:S02]  /*82d0*/  SYNCS.PHASECHK.TRANS64.TRYWAIT P0, [R7+URZ], R4 ;  /* 0x00000004070075a7 */ /* 0x001064000800017f */
[----:B-1----:R-:W-:Y:S05]  /*82e0*/  @!P0 NANOSLEEP.SYNCS 0x989680 ;  /* 0x009896800000895d */ /* 0x002fea0003900000 */
[----:B------:R-:W1:Y:S02]  /*82f0*/  @!P0 SYNCS.PHASECHK.TRANS64 P0, [R7+URZ], R4 ;  /* 0x00000004070085a7 */ /* 0x000e64000800007f */
[----:B-1----:R-:W-:Y:S05]  /*8300*/  @!P0 BRA `(.L_x_186) ;  /* 0xfffffffc00f08947 */ /* 0x002fea000383ffff */
[----:B------:R-:W-:Y:S05]  /*8310*/  BRA `(.L_x_200) ;  /* 0xfffffff800c47947 */ /* 0x000fea000383ffff */
.L_x_187:
[----:B0-----:R0:W1:Y:S02]  /*8320*/  SYNCS.PHASECHK.TRANS64.TRYWAIT P0, [R6+URZ], R3 ;  /* 0x00000003060075a7 */ /* 0x001064000800017f */
[----:B-1----:R-:W-:Y:S05]  /*8330*/  @!P0 NANOSLEEP.SYNCS 0x989680 ;  /* 0x009896800000895d */ /* 0x002fea0003900000 */
[----:B------:R-:W1:Y:S02]  /*8340*/  @!P0 SYNCS.PHASECHK.TRANS64 P0, [R6+URZ], R3 ;  /* 0x00000003060085a7 */ /* 0x000e64000800007f */
[----:B-1----:R-:W-:Y:S05]  /*8350*/  @!P0 BRA `(.L_x_187) ;  /* 0xfffffffc00f08947 */ /* 0x002fea000383ffff */
[----:B------:R-:W-:Y:S05]  /*8360*/  BRA `(.L_x_201) ;  /* 0xfffffff800d47947 */ /* 0x000fea000383ffff */
.L_x_188:
[----:B0-----:R0:W1:Y:S02]  /*8370*/  SYNCS.PHASECHK.TRANS64.TRYWAIT P0, [R7+URZ], R4 ;  /* 0x00000004070075a7 */ /* 0x001064000800017f */
[----:B-1----:R-:W-:Y:S05]  /*8380*/  @!P0 NANOSLEEP.SYNCS 0x989680 ;  /* 0x009896800000895d */ /* 0x002fea0003900000 */
[----:B------:R-:W1:Y:S02]  /*8390*/  @!P0 SYNCS.PHASECHK.TRANS64 P0, [R7+URZ], R4 ;  /* 0x00000004070085a7 */ /* 0x000e64000800007f */
[----:B-1----:R-:W-:Y:S05]  /*83a0*/  @!P0 BRA `(.L_x_188) ;  /* 0xfffffffc00f08947 */ /* 0x002fea000383ffff */
[----:B------:R-:W-:Y:S05]  /*83b0*/  BRA `(.L_x_202) ;  /* 0xfffffff800e47947 */ /* 0x000fea000383ffff */
.L_x_189:
[----:B-1----:R1:W2:Y:S02]  /*83c0*/  SYNCS.PHASECHK.TRANS64.TRYWAIT P0, [R6+URZ], R3 ;  /* 0x00000003060075a7 */ /* 0x0022a4000800017f */
[----:B--2---:R-:W-:Y:S05]  /*83d0*/  @!P0 NANOSLEEP.SYNCS 0x989680 ;  /* 0x009896800000895d */ /* 0x004fea0003900000 */
[----:B------:R-:W2:Y:S02]  /*83e0*/  @!P0 SYNCS.PHASECHK.TRANS64 P0, [R6+URZ], R3 ;  /* 0x00000003060085a7 */ /* 0x000ea4000800007f */
[----:B--2---:R-:W-:Y:S05]  /*83f0*/  @!P0 BRA `(.L_x_189) ;  /* 0xfffffffc00f08947 */ /* 0x004fea000383ffff */
[----:B------:R-:W-:Y:S05]  /*8400*/  BRA `(.L_x_203) ;  /* 0xfffffff800ec7947 */ /* 0x000fea000383ffff */
.L_x_204:
[----:B------:R-:W-:-:S00]  /*8410*/  BRA `(.L_x_204) ;  /* 0xfffffffc00fc7947 */ /* 0x000fc0000383ffff */
[----:B------:R-:W-:-:S00]  /*8420*/  NOP ;  /* 0x0000000000007918 */ /* 0x000fc00000000000 */
        /* <DEDUP_REMOVED lines=13> */
.L_x_205:


//--------------------- .nv.global.init           --------------------------
	.section	.nv.global.init,"aw",@progbits
.nv.global.init:
	.type		$str$22,@object
	.size		$str$22,($str$23 - $str$22)
$str$22:
        /*0000*/ 	.byte	0x6b, 0x5f, 0x74, 0x69, 0x6c, 0x65, 0x5f, 0x63, 0x6f, 0x75, 0x6e, 0x74, 0x20, 0x3e, 0x3d, 0x20
        /*0010*/ 	.byte	0x31, 0x00
	.type		$str$23,@object
	.size		$str$23,(__unnamed_1 - $str$23)
$str$23:
        /*0012*/ 	.byte	0x2f, 0x74, 0x6d, 0x70, 0x2f, 0x63, 0x75, 0x74, 0x6c, 0x61, 0x73, 0x73, 0x5f, 0x73, 0x77, 0x65
        /*0022*/ 	.byte	0x65, 0x70, 0x5f, 0x73, 0x72, 0x63, 0x2f, 0x69, 0x6e, 0x63, 0x6c, 0x75, 0x64, 0x65, 0x2f, 0x63
        /*0032*/ 	.byte	0x75, 0x74, 0x6c, 0x61, 0x73, 0x73, 0x2f, 0x67, 0x65, 0x6d, 0x6d, 0x2f, 0x63, 0x6f, 0x6c, 0x6c
        /*0042*/ 	.byte	0x65, 0x63, 0x74, 0x69, 0x76, 0x65, 0x2f, 0x73, 0x6d, 0x39, 0x30, 0x5f, 0x6d, 0x6d, 0x61, 0x5f
        /*0052*/ 	.byte	0x74, 0x6d, 0x61, 0x5f, 0x67, 0x6d, 0x6d, 0x61, 0x5f, 0x73, 0x73, 0x5f, 0x77, 0x61, 0x72, 0x70
        /*0062*/ 	.byte	0x73, 0x70, 0x65, 0x63, 0x69, 0x61, 0x6c, 0x69, 0x7a, 0x65, 0x64, 0x2e, 0x68, 0x70, 0x70, 0x00
	.type		__unnamed_1,@object
	.size		__unnamed_1,(.L_0 - __unnamed_1)
__unnamed_1:
        /*0072*/ 	.byte	0x76, 0x6f, 0x69, 0x64, 0x20, 0x63, 0x75, 0x74, 0x6c, 0x61, 0x73, 0x73, 0x3a, 0x3a, 0x67, 0x65
        /* <DEDUP_REMOVED lines=180> */
        /*0bc2*/ 	.byte	0x69, 0x74, 0x79, 0x5d, 0x00
.L_0:


//--------------------- .nv.shared._ZN7cutlass13device_kernelINS_4gemm6kernel13GemmUniversalIN4cute5tupleIJiiiiEEENS1_10collective13CollectiveMmaINS1_34MainloopSm90TmaGmmaWarpSpecializedILi7ENS5_IJNS4_1CILi8EEENSA_ILi1EEESC_EEENS1_35KernelTmaWarpSpecializedCooperativeEEENS5_IJNSA_ILi128EEESG_NSA_ILi64EEEEEENS_6half_tENS5_IJlSC_lEEESJ_SK_NS4_8TiledMMAINS4_8MMA_AtomIJNS4_4SM904GMMA26MMA_64x128x16_F32F16F16_SSILNSO_5MajorE0ELSQ_0ELNSO_7ScaleInE1ELSR_1EEEEEENS4_6LayoutINS5_IJNSA_ILi2EEESC_SC_EEENS5_IJSC_NSA_ILi0EEESX_EEEEENS5_IJNS4_10UnderscoreES10_S10_EEEEENS4_13SM90_TMA_LOADENS4_14ComposedLayoutINS4_7SwizzleILi3ELi4ELi3EEENS4_18smem_ptr_flag_bitsILi16EEENSU_INS5_IJSB_SH_EEENS5_IJSH_SC_EEEEEEEvNS4_8identityENS4_23SM90_TMA_LOAD_MULTICASTES1C_vS1D_EENS_8epilogue10collective6detail29Sm90TmaWarpSpecializedAdapterINS1H_15DefaultEpilogueISJ_SK_SK_NS1G_6thread17LinearCombinationISJ_Li1EffLNS1L_9ScaleType4KindE0ELNS_15FloatRoundStyleE2ESJ_EENS1_15EpilogueDefaultEEEEEvvEEEEvNT_6ParamsE --------------------------
	.section	.nv.shared._ZN7cutlass13device_kernelINS_4gemm6kernel13GemmUniversalIN4cute5tupleIJiiiiEEENS1_10collective13CollectiveMmaINS1_34MainloopSm90TmaGmmaWarpSpecializedILi7ENS5_IJNS4_1CILi8EEENSA_ILi1EEESC_EEENS1_35KernelTmaWarpSpecializedCooperativeEEENS5_IJNSA_ILi128EEESG_NSA_ILi64EEEEEENS_6half_tENS5_IJlSC_lEEESJ_SK_NS4_8TiledMMAINS4_8MMA_AtomIJNS4_4SM904GMMA26MMA_64x128x16_F32F16F16_SSILNSO_5MajorE0ELSQ_0ELNSO_7ScaleInE1ELSR_1EEEEEENS4_6LayoutINS5_IJNSA_ILi2EEESC_SC_EEENS5_IJSC_NSA_ILi0EEESX_EEEEENS5_IJNS4_10UnderscoreES10_S10_EEEEENS4_13SM90_TMA_LOADENS4_14ComposedLayoutINS4_7SwizzleILi3ELi4ELi3EEENS4_18smem_ptr_flag_bitsILi16EEENSU_INS5_IJSB_SH_EEENS5_IJSH_SC_EEEEEEEvNS4_8identityENS4_23SM90_TMA_LOAD_MULTICASTES1C_vS1D_EENS_8epilogue10collective6detail29Sm90TmaWarpSpecializedAdapterINS1H_15DefaultEpilogueISJ_SK_SK_NS1G_6thread17LinearCombinationISJ_Li1EffLNS1L_9ScaleType4KindE0ELNS_15FloatRoundStyleE2ESJ_EENS1_15EpilogueDefaultEEEEEvvEEEEvNT_6ParamsE,"aw",@nobits
	.sectionflags	@""
	.align	16
	.zero		1024


//--------------------- .nv.shared.reserved.0     --------------------------
	.section	.nv.shared.reserved.0,"aw",@nobits
	.weak		__nv_reservedSMEM_offset_0_alias
	.size		__nv_reservedSMEM_offset_0_alias, 0, 0
	.other		__nv_reservedSMEM_offset_0_alias,@"STO_CUDA_RESERVED_SHARED STV_DEFAULT"
__nv_reservedSMEM_offset_0_alias:
	.zero		0


//--------------------- .nv.global                --------------------------
	.section	.nv.global,"aw",@nobits
.nv.global:
	.type		_ZN40_INTERNAL_831c4c83_4_k_cu_52c4d7e2_170974cute1_E,@object
	.size		_ZN40_INTERNAL_831c4c83_4_k_cu_52c4d7e2_170974cute1_E,(_ZN40_INTERNAL_831c4c83_4_k_cu_52c4d7e2_170974cuda3std3__45__cpo6cbeginE - _ZN40_INTERNAL_831c4c83_4_k_cu_52c4d7e2_170974cute1_E)
_ZN40_INTERNAL_831c4c83_4_k_cu_52c4d7e2_170974cute1_E:
	.zero		1
	.type		_ZN40_INTERNAL_831c4c83_4_k_cu_52c4d7e2_170974cuda3std3__45__cpo6cbeginE,@object
	.size		_ZN40_INTERNAL_831c4c83_4_k_cu_52c4d7e2_170974cuda3std3__45__cpo6cbeginE,(_ZN40_INTERNAL_831c4c83_4_k_cu_52c4d7e2_170974cuda3std3__48in_placeE - _ZN40_INTERNAL_831c4c83_4_k_cu_52c4d7e2_170974cuda3std3__45__cpo6cbeginE)
_ZN40_INTERNAL_831c4c83_4_k_cu_52c4d7e2_170974cuda3std3__45__cpo6cbeginE:
	.zero		1
	.type		_ZN40_INTERNAL_831c4c83_4_k_cu_52c4d7e2_170974cuda3std3__48in_placeE,@object
	.size		_ZN40_INTERNAL_831c4c83_4_k_cu_52c4d7e2_170974cuda3std3__48in_placeE,(_ZN40_INTERNAL_831c4c83_4_k_cu_52c4d7e2_170974cuda3std6ranges3__45__cpo9iter_moveE - _ZN40_INTERNAL_831c4c83_4_k_cu_52c4d7e2_170974cuda3std3__48in_placeE)
_ZN40_INTERNAL_831c4c83_4_k_cu_52c4d7e2_170974cuda3std3__48in_placeE:
	.zero		1
	.type		_ZN40_INTERNAL_831c4c83_4_k_cu_52c4d7e2_170974cuda3std6ranges3__45__cpo9iter_moveE,@object
	.size		_ZN40_INTERNAL_831c4c83_4_k_cu_52c4d7e2_170974cuda3std6ranges3__45__cpo9iter_moveE,(_ZN40_INTERNAL_831c4c83_4_k_cu_52c4d7e2_170974cuda3std3__45__cpo5beginE - _ZN40_INTERNAL_831c4c83_4_k_cu_52c4d7e2_170974cuda3std6ranges3__45__cpo9iter_moveE)
_ZN40_INTERNAL_831c4c83_4_k_cu_52c4d7e2_170974cuda3std6ranges3__45__cpo9iter_moveE:
	.zero		1
	.type		_ZN40_INTERNAL_831c4c83_4_k_cu_52c4d7e2_170974cuda3std3__45__cpo5beginE,@object
	.size		_ZN40_INTERNAL_831c4c83_4_k_cu_52c4d7e2_170974cuda3std3__45__cpo5beginE,(_ZN40_INTERNAL_831c4c83_4_k_cu_52c4d7e2_170974cuda3std3__442_GLOBAL__N__831c4c83_4_k_cu_52c4d7e2_170976ignoreE - _ZN40_INTERNAL_831c4c83_4_k_cu_52c4d7e2_170974cuda3std3__45__cpo5beginE)
_ZN40_INTERNAL_831c4c83_4_k_cu_52c4d7e2_170974cuda3std3__45__cpo5beginE:
	.zero		1
	.type		_ZN40_INTERNAL_831c4c83_4_k_cu_52c4d7e2_170974cuda3std3__442_GLOBAL__N__831c4c83_4_k_cu_52c4d7e2_170976ignoreE,@object
	.size		_ZN40_INTERNAL_831c4c83_4_k_cu_52c4d7e2_170974cuda3std3__442_GLOBAL__N__831c4c83_4_k_cu_52c4d7e2_170976ignoreE,(_ZN40_INTERNAL_831c4c83_4_k_cu_52c4d7e2_170974cute7productE - _ZN40_INTERNAL_831c4c83_4_k_cu_52c4d7e2_170974cuda3std3__442_GLOBAL__N__831c4c83_4_k_cu_52c4d7e2_170976ignoreE)
_ZN40_INTERNAL_831c4c83_4_k_cu_52c4d7e2_170974cuda3std3__442_GLOBAL__N__831c4c83_4_k_cu_52c4d7e2_170976ignoreE:
	.zero		1
	.type		_ZN40_INTERNAL_831c4c83_4_k_cu_52c4d7e2_170974cute7productE,@object
	.size		_ZN40_INTERNAL_831c4c83_4_k_cu_52c4d7e2_170974cute7productE,(_ZN40_INTERNAL_831c4c83_4_k_cu_52c4d7e2_170974cuda3std3__45__cpo3endE - _ZN40_INTERNAL_831c4c83_4_k_cu_52c4d7e2_170974cute7productE)
_ZN40_INTERNAL_831c4c83_4_k_cu_52c4d7e2_170974cute7productE:
	.zero		1
	.type		_ZN40_INTERNAL_831c4c83_4_k_cu_52c4d7e2_170974cuda3std3__45__cpo3endE,@object
	.size		_ZN40_INTERNAL_831c4c83_4_k_cu_52c4d7e2_170974cuda3std3__45__cpo3endE,(_ZN40_INTERNAL_831c4c83_4_k_cu_52c4d7e2_170974cuda3std3__419piecewise_constructE - _ZN40_INTERNAL_831c4c83_4_k_cu_52c4d7e2_170974cuda3std3__45__cpo3endE)
_ZN40_INTERNAL_831c4c83_4_k_cu_52c4d7e2_170974cuda3std3__45__cpo3endE:
	.zero		1
	.type		_ZN40_INTERNAL_831c4c83_4_k_cu_52c4d7e2_170974cuda3std3__419piecewise_constructE,@object
	.size		_ZN40_INTERNAL_831c4c83_4_k_cu_52c4d7e2_170974cuda3std3__419piecewise_constructE,(_ZN40_INTERNAL_831c4c83_4_k_cu_52c4d7e2_170974cuda3std3__45__cpo4cendE - _ZN40_INTERNAL_831c4c83_4_k_cu_52c4d7e2_170974cuda3std3__419piecewise_constructE)
_ZN40_INTERNAL_831c4c83_4_k_cu_52c4d7e2_170974cuda3std3__419piecewise_constructE:
	.zero		1
	.type		_ZN40_INTERNAL_831c4c83_4_k_cu_52c4d7e2_170974cuda3std3__45__cpo4cendE,@object
	.size		_ZN40_INTERNAL_831c4c83_4_k_cu_52c4d7e2_170974cuda3std3__45__cpo4cendE,(_ZN40_INTERNAL_831c4c83_4_k_cu_52c4d7e2_170974cuda3std6ranges3__45__cpo4swapE - _ZN40_INTERNAL_831c4c83_4_k_cu_52c4d7e2_170974cuda3std3__45__cpo4cendE)
_ZN40_INTERNAL_831c4c83_4_k_cu_52c4d7e2_170974cuda3std3__45__cpo4cendE:
	.zero		1
	.type		_ZN40_INTERNAL_831c4c83_4_k_cu_52c4d7e2_170974cuda3std6ranges3__45__cpo4swapE,@object
	.size		_ZN40_INTERNAL_831c4c83_4_k_cu_52c4d7e2_170974cuda3std6ranges3__45__cpo4swapE,(.L_8 - _ZN40_INTERNAL_831c4c83_4_k_cu_52c4d7e2_170974cuda3std6ranges3__45__cpo4swapE)
_ZN40_INTERNAL_831c4c83_4_k_cu_52c4d7e2_170974cuda3std6ranges3__45__cpo4swapE:
	.zero		1
.L_8:


//--------------------- .nv.constant0._ZN7cutlass13device_kernelINS_4gemm6kernel13GemmUniversalIN4cute5tupleIJiiiiEEENS1_10collective13CollectiveMmaINS1_34MainloopSm90TmaGmmaWarpSpecializedILi7ENS5_IJNS4_1CILi8EEENSA_ILi1EEESC_EEENS1_35KernelTmaWarpSpecializedCooperativeEEENS5_IJNSA_ILi128EEESG_NSA_ILi64EEEEEENS_6half_tENS5_IJlSC_lEEESJ_SK_NS4_8TiledMMAINS4_8MMA_AtomIJNS4_4SM904GMMA26MMA_64x128x16_F32F16F16_SSILNSO_5MajorE0ELSQ_0ELNSO_7ScaleInE1ELSR_1EEEEEENS4_6LayoutINS5_IJNSA_ILi2EEESC_SC_EEENS5_IJSC_NSA_ILi0EEESX_EEEEENS5_IJNS4_10UnderscoreES10_S10_EEEEENS4_13SM90_TMA_LOADENS4_14ComposedLayoutINS4_7SwizzleILi3ELi4ELi3EEENS4_18smem_ptr_flag_bitsILi16EEENSU_INS5_IJSB_SH_EEENS5_IJSH_SC_EEEEEEEvNS4_8identityENS4_23SM90_TMA_LOAD_MULTICASTES1C_vS1D_EENS_8epilogue10collective6detail29Sm90TmaWarpSpecializedAdapterINS1H_15DefaultEpilogueISJ_SK_SK_NS1G_6thread17LinearCombinationISJ_Li1EffLNS1L_9ScaleType4KindE0ELNS_15FloatRoundStyleE2ESJ_EENS1_15EpilogueDefaultEEEEEvvEEEEvNT_6ParamsE --------------------------
	.section	.nv.constant0._ZN7cutlass13device_kernelINS_4gemm6kernel13GemmUniversalIN4cute5tupleIJiiiiEEENS1_10collective13CollectiveMmaINS1_34MainloopSm90TmaGmmaWarpSpecializedILi7ENS5_IJNS4_1CILi8EEENSA_ILi1EEESC_EEENS1_35KernelTmaWarpSpecializedCooperativeEEENS5_IJNSA_ILi128EEESG_NSA_ILi64EEEEEENS_6half_tENS5_IJlSC_lEEESJ_SK_NS4_8TiledMMAINS4_8MMA_AtomIJNS4_4SM904GMMA26MMA_64x128x16_F32F16F16_SSILNSO_5MajorE0ELSQ_0ELNSO_7ScaleInE1ELSR_1EEEEEENS4_6LayoutINS5_IJNSA_ILi2EEESC_SC_EEENS5_IJSC_NSA_ILi0EEESX_EEEEENS5_IJNS4_10UnderscoreES10_S10_EEEEENS4_13SM90_TMA_LOADENS4_14ComposedLayoutINS4_7SwizzleILi3ELi4ELi3EEENS4_18smem_ptr_flag_bitsILi16EEENSU_INS5_IJSB_SH_EEENS5_IJSH_SC_EEEEEEEvNS4_8identityENS4_23SM90_TMA_LOAD_MULTICASTES1C_vS1D_EENS_8epilogue10collective6detail29Sm90TmaWarpSpecializedAdapterINS1H_15DefaultEpilogueISJ_SK_SK_NS1G_6thread17LinearCombinationISJ_Li1EffLNS1L_9ScaleType4KindE0ELNS_15FloatRoundStyleE2ESJ_EENS1_15EpilogueDefaultEEEEEvvEEEEvNT_6ParamsE,"a",@progbits
	.sectionflags	@""
	.align	4
.nv.constant0._ZN7cutlass13device_kernelINS_4gemm6kernel13GemmUniversalIN4cute5tupleIJiiiiEEENS1_10collective13CollectiveMmaINS1_34MainloopSm90TmaGmmaWarpSpecializedILi7ENS5_IJNS4_1CILi8EEENSA_ILi1EEESC_EEENS1_35KernelTmaWarpSpecializedCooperativeEEENS5_IJNSA_ILi128EEESG_NSA_ILi64EEEEEENS_6half_tENS5_IJlSC_lEEESJ_SK_NS4_8TiledMMAINS4_8MMA_AtomIJNS4_4SM904GMMA26MMA_64x128x16_F32F16F16_SSILNSO_5MajorE0ELSQ_0ELNSO_7ScaleInE1ELSR_1EEEEEENS4_6LayoutINS5_IJNSA_ILi2EEESC_SC_EEENS5_IJSC_NSA_ILi0EEESX_EEEEENS5_IJNS4_10UnderscoreES10_S10_EEEEENS4_13SM90_TMA_LOADENS4_14ComposedLayoutINS4_7SwizzleILi3ELi4ELi3EEENS4_18smem_ptr_flag_bitsILi16EEENSU_INS5_IJSB_SH_EEENS5_IJSH_SC_EEEEEEEvNS4_8identityENS4_23SM90_TMA_LOAD_MULTICASTES1C_vS1D_EENS_8epilogue10collective6detail29Sm90TmaWarpSpecializedAdapterINS1H_15DefaultEpilogueISJ_SK_SK_NS1G_6thread17LinearCombinationISJ_Li1EffLNS1L_9ScaleType4KindE0ELNS_15FloatRoundStyleE2ESJ_EENS1_15EpilogueDefaultEEEEEvvEEEEvNT_6ParamsE:
	.zero		1664


//--------------------- SYMBOLS --------------------------

	.type		.nv.reservedSmem.offset0,@object
	.size		.nv.reservedSmem.offset0,0x4
	.type		__assertfail,@function
